	.target	sm_103a

	.elftype	@"ET_EXEC"


//--------------------- .note.nv.tkinfo           --------------------------
	.section	.note.nv.tkinfo,"",@"SHT_NOTE"
	.sectionflags	@"SHF_NOTE_NV_TKINFO"
	.tkinfo
        /*0018*/ 	.word	0x00000002
        /*0030*/ 	.string	""
        /*0030*/ 	.string	"ptxas"
        /*0030*/ 	.string	"Cuda compilation tools, release 13.0, V13.0.88"
        /*0030*/ 	.string	"Build cuda_13.0.r13.0/compiler.36424714_0"
        /*0030*/ 	.string	"-arch sm_103a -m 64 "



//--------------------- .note.nv.cuinfo           --------------------------
	.section	.note.nv.cuinfo,"",@"SHT_NOTE"
	.sectionflags	@"SHF_NOTE_NV_CUINFO"
        /*0018*/ 	.short	0x0002
        /*001a*/ 	.short	0x0067
        /*001c*/ 	.short	0x0082
	.zero		2


//--------------------- .nv.info                  --------------------------
	.section	.nv.info,"",@"SHT_CUDA_INFO"
	.align	4


	//----- nvinfo : EIATTR_REGCOUNT
	.align		4
        /*0000*/ 	.byte	0x04, 0x2f
        /*0002*/ 	.short	(.L_1 - .L_0)
	.align		4
.L_0:
        /*0004*/ 	.word	index@(_ZN13group_norm_v214gn_cuda_kernelI6__halfLi320ELi1ELi16ELi80ELi64ELb1ELi64ELi80ELi80ELi4ELb0ELi148ELb0ELb0ENS_16CompileConditionILi1000EEEEEvPT_PKS4_S7_S7_flPfS8_Pj)
        /*0008*/ 	.word	0x00000004


	//----- nvinfo : EIATTR_FRAME_SIZE
	.align		4
.L_1:
        /*000c*/ 	.byte	0x04, 0x11
        /*000e*/ 	.short	(.L_3 - .L_2)
	.align		4
.L_2:
        /*0010*/ 	.word	index@(_ZN13group_norm_v214gn_cuda_kernelI6__halfLi320ELi1ELi16ELi80ELi64ELb1ELi64ELi80ELi80ELi4ELb0ELi148ELb0ELb0ENS_16CompileConditionILi1000EEEEEvPT_PKS4_S7_S7_flPfS8_Pj)
        /*0014*/ 	.word	0x00000000


	//----- nvinfo : EIATTR_REGCOUNT
	.align		4
.L_3:
        /*0018*/ 	.byte	0x04, 0x2f
        /*001a*/ 	.short	(.L_5 - .L_4)
	.align		4
.L_4:
        /*001c*/ 	.word	index@(_ZN13group_norm_v214gn_cuda_kernelI6__halfLi320ELi1ELi16ELi80ELi64ELb1ELi64ELi80ELi80ELi4ELb0ELi116ELb0ELb0ENS_16CompileConditionILi1000EEEEEvPT_PKS4_S7_S7_flPfS8_Pj)
        /*0020*/ 	.word	0x00000004


	//----- nvinfo : EIATTR_FRAME_SIZE
	.align		4
.L_5:
        /*0024*/ 	.byte	0x04, 0x11
        /*0026*/ 	.short	(.L_7 - .L_6)
	.align		4
.L_6:
        /*0028*/ 	.word	index@(_ZN13group_norm_v214gn_cuda_kernelI6__halfLi320ELi1ELi16ELi80ELi64ELb1ELi64ELi80ELi80ELi4ELb0ELi116ELb0ELb0ENS_16CompileConditionILi1000EEEEEvPT_PKS4_S7_S7_flPfS8_Pj)
        /*002c*/ 	.word	0x00000000


	//----- nvinfo : EIATTR_REGCOUNT
	.align		4
.L_7:
        /*0030*/ 	.byte	0x04, 0x2f
        /*0032*/ 	.short	(.L_9 - .L_8)
	.align		4
.L_8:
        /*0034*/ 	.word	index@(_ZN13group_norm_v214gn_cuda_kernelI6__halfLi320ELi1ELi32ELi40ELi64ELb0ELi64ELi40ELi40ELi4ELb0ELi148ELb0ELb0ENS_16CompileConditionILi1000EEEEEvPT_PKS4_S7_S7_flPfS8_Pj)
        /*0038*/ 	.word	0x00000004


	//----- nvinfo : EIATTR_FRAME_SIZE
	.align		4
.L_9:
        /*003c*/ 	.byte	0x04, 0x11
        /*003e*/ 	.short	(.L_11 - .L_10)
	.align		4
.L_10:
        /*0040*/ 	.word	index@(_ZN13group_norm_v214gn_cuda_kernelI6__halfLi320ELi1ELi32ELi40ELi64ELb0ELi64ELi40ELi40ELi4ELb0ELi148ELb0ELb0ENS_16CompileConditionILi1000EEEEEvPT_PKS4_S7_S7_flPfS8_Pj)
        /*0044*/ 	.word	0x00000000


	//----- nvinfo : EIATTR_REGCOUNT
	.align		4
.L_11:
        /*0048*/ 	.byte	0x04, 0x2f
        /*004a*/ 	.short	(.L_13 - .L_12)
	.align		4
.L_12:
        /*004c*/ 	.word	index@(_ZN13group_norm_v214gn_cuda_kernelI6__halfLi320ELi1ELi32ELi40ELi64ELb0ELi64ELi40ELi40ELi4ELb0ELi116ELb0ELb0ENS_16CompileConditionILi1000EEEEEvPT_PKS4_S7_S7_flPfS8_Pj)
        /*0050*/ 	.word	0x00000004


	//----- nvinfo : EIATTR_FRAME_SIZE
	.align		4
.L_13:
        /*0054*/ 	.byte	0x04, 0x11
        /*0056*/ 	.short	(.L_15 - .L_14)
	.align		4
.L_14:
        /*0058*/ 	.word	index@(_ZN13group_norm_v214gn_cuda_kernelI6__halfLi320ELi1ELi32ELi40ELi64ELb0ELi64ELi40ELi40ELi4ELb0ELi116ELb0ELb0ENS_16CompileConditionILi1000EEEEEvPT_PKS4_S7_S7_flPfS8_Pj)
        /*005c*/ 	.word	0x00000000


	//----- nvinfo : EIATTR_REGCOUNT
	.align		4
.L_15:
        /*0060*/ 	.byte	0x04, 0x2f
        /*0062*/ 	.short	(.L_17 - .L_16)
	.align		4
.L_16:
        /*0064*/ 	.word	index@(_ZN13group_norm_v218gn_bwd_cuda_kernelI6__halfLi320ELi1ELi16ELi80ELi64ELb1ELb1ELi64ELi80ELi80ELi4ELb1ELi144ELb0ELb0ELNS_15WgradSyncMethodE3ENS_16CompileConditionILi1000EEEEEvPT_S6_S6_PKS5_S8_S8_S8_PKfflPfPj)
        /*0068*/ 	.word	0x00000004


	//----- nvinfo : EIATTR_FRAME_SIZE
	.align		4
.L_17:
        /*006c*/ 	.byte	0x04, 0x11
        /*006e*/ 	.short	(.L_19 - .L_18)
	.align		4
.L_18:
        /*0070*/ 	.word	index@(_ZN13group_norm_v218gn_bwd_cuda_kernelI6__halfLi320ELi1ELi16ELi80ELi64ELb1ELb1ELi64ELi80ELi80ELi4ELb1ELi144ELb0ELb0ELNS_15WgradSyncMethodE3ENS_16CompileConditionILi1000EEEEEvPT_S6_S6_PKS5_S8_S8_S8_PKfflPfPj)
        /*0074*/ 	.word	0x00000000


	//----- nvinfo : EIATTR_REGCOUNT
	.align		4
.L_19:
        /*0078*/ 	.byte	0x04, 0x2f
        /*007a*/ 	.short	(.L_21 - .L_20)
	.align		4
.L_20:
        /*007c*/ 	.word	index@(_ZN13group_norm_v218gn_bwd_cuda_kernelI6__halfLi320ELi1ELi16ELi80ELi64ELb1ELb1ELi64ELi80ELi80ELi4ELb1ELi112ELb0ELb0ELNS_15WgradSyncMethodE3ENS_16CompileConditionILi1000EEEEEvPT_S6_S6_PKS5_S8_S8_S8_PKfflPfPj)
        /*0080*/ 	.word	0x00000004


	//----- nvinfo : EIATTR_FRAME_SIZE
	.align		4
.L_21:
        /*0084*/ 	.byte	0x04, 0x11
        /*0086*/ 	.short	(.L_23 - .L_22)
	.align		4
.L_22:
        /*0088*/ 	.word	index@(_ZN13group_norm_v218gn_bwd_cuda_kernelI6__halfLi320ELi1ELi16ELi80ELi64ELb1ELb1ELi64ELi80ELi80ELi4ELb1ELi112ELb0ELb0ELNS_15WgradSyncMethodE3ENS_16CompileConditionILi1000EEEEEvPT_S6_S6_PKS5_S8_S8_S8_PKfflPfPj)
        /*008c*/ 	.word	0x00000000


	//----- nvinfo : EIATTR_REGCOUNT
	.align		4
.L_23:
        /*0090*/ 	.byte	0x04, 0x2f
        /*0092*/ 	.short	(.L_25 - .L_24)
	.align		4
.L_24:
        /*0094*/ 	.word	index@(_ZN13group_norm_v218gn_bwd_cuda_kernelI6__halfLi320ELi1ELi32ELi40ELi64ELb0ELb1ELi64ELi40ELi40ELi4ELb1ELi128ELb0ELb0ELNS_15WgradSyncMethodE3ENS_16CompileConditionILi1000EEEEEvPT_S6_S6_PKS5_S8_S8_S8_PKfflPfPj)
        /*0098*/ 	.word	0x00000004


	//----- nvinfo : EIATTR_FRAME_SIZE
	.align		4
.L_25:
        /*009c*/ 	.byte	0x04, 0x11
        /*009e*/ 	.short	(.L_27 - .L_26)
	.align		4
.L_26:
        /*00a0*/ 	.word	index@(_ZN13group_norm_v218gn_bwd_cuda_kernelI6__halfLi320ELi1ELi32ELi40ELi64ELb0ELb1ELi64ELi40ELi40ELi4ELb1ELi128ELb0ELb0ELNS_15WgradSyncMethodE3ENS_16CompileConditionILi1000EEEEEvPT_S6_S6_PKS5_S8_S8_S8_PKfflPfPj)
        /*00a4*/ 	.word	0x00000000


	//----- nvinfo : EIATTR_REGCOUNT
	.align		4
.L_27:
        /*00a8*/ 	.byte	0x04, 0x2f
        /*00aa*/ 	.short	(.L_29 - .L_28)
	.align		4
.L_28:
        /*00ac*/ 	.word	index@(_ZN13group_norm_v218gn_bwd_cuda_kernelI6__halfLi320ELi1ELi32ELi40ELi64ELb0ELb1ELi64ELi40ELi40ELi4ELb1ELi96ELb0ELb0ELNS_15WgradSyncMethodE3ENS_16CompileConditionILi1000EEEEEvPT_S6_S6_PKS5_S8_S8_S8_PKfflPfPj)
        /*00b0*/ 	.word	0x00000004


	//----- nvinfo : EIATTR_FRAME_SIZE
	.align		4
.L_29:
        /*00b4*/ 	.byte	0x04, 0x11
        /*00b6*/ 	.short	(.L_31 - .L_30)
	.align		4
.L_30:
        /*00b8*/ 	.word	index@(_ZN13group_norm_v218gn_bwd_cuda_kernelI6__halfLi320ELi1ELi32ELi40ELi64ELb0ELb1ELi64ELi40ELi40ELi4ELb1ELi96ELb0ELb0ELNS_15WgradSyncMethodE3ENS_16CompileConditionILi1000EEEEEvPT_S6_S6_PKS5_S8_S8_S8_PKfflPfPj)
        /*00bc*/ 	.word	0x00000000


	//----- nvinfo : EIATTR_REGCOUNT
	.align		4
.L_31:
        /*00c0*/ 	.byte	0x04, 0x2f
        /*00c2*/ 	.short	(.L_33 - .L_32)
	.align		4
.L_32:
        /*00c4*/ 	.word	index@(_ZN13group_norm_v214gn_cuda_kernelI13__nv_bfloat16Li320ELi1ELi16ELi80ELi64ELb1ELi64ELi80ELi80ELi4ELb0ELi148ELb0ELb0ENS_16CompileConditionILi1000EEEEEvPT_PKS4_S7_S7_flPfS8_Pj)
        /*00c8*/ 	.word	0x00000004


	//----- nvinfo : EIATTR_FRAME_SIZE
	.align		4
.L_33:
        /*00cc*/ 	.byte	0x04, 0x11
        /*00ce*/ 	.short	(.L_35 - .L_34)
	.align		4
.L_34:
        /*00d0*/ 	.word	index@(_ZN13group_norm_v214gn_cuda_kernelI13__nv_bfloat16Li320ELi1ELi16ELi80ELi64ELb1ELi64ELi80ELi80ELi4ELb0ELi148ELb0ELb0ENS_16CompileConditionILi1000EEEEEvPT_PKS4_S7_S7_flPfS8_Pj)
        /*00d4*/ 	.word	0x00000000


	//----- nvinfo : EIATTR_REGCOUNT
	.align		4
.L_35:
        /*00d8*/ 	.byte	0x04, 0x2f
        /*00da*/ 	.short	(.L_37 - .L_36)
	.align		4
.L_36:
        /*00dc*/ 	.word	index@(_ZN13group_norm_v214gn_cuda_kernelI13__nv_bfloat16Li320ELi1ELi16ELi80ELi64ELb1ELi64ELi80ELi80ELi4ELb0ELi116ELb0ELb0ENS_16CompileConditionILi1000EEEEEvPT_PKS4_S7_S7_flPfS8_Pj)
        /*00e0*/ 	.word	0x00000004


	//----- nvinfo : EIATTR_FRAME_SIZE
	.align		4
.L_37:
        /*00e4*/ 	.byte	0x04, 0x11
        /*00e6*/ 	.short	(.L_39 - .L_38)
	.align		4
.L_38:
        /*00e8*/ 	.word	index@(_ZN13group_norm_v214gn_cuda_kernelI13__nv_bfloat16Li320ELi1ELi16ELi80ELi64ELb1ELi64ELi80ELi80ELi4ELb0ELi116ELb0ELb0ENS_16CompileConditionILi1000EEEEEvPT_PKS4_S7_S7_flPfS8_Pj)
        /*00ec*/ 	.word	0x00000000


	//----- nvinfo : EIATTR_REGCOUNT
	.align		4
.L_39:
        /*00f0*/ 	.byte	0x04, 0x2f
        /*00f2*/ 	.short	(.L_41 - .L_40)
	.align		4
.L_40:
        /*00f4*/ 	.word	index@(_ZN13group_norm_v214gn_cuda_kernelI13__nv_bfloat16Li320ELi1ELi32ELi40ELi64ELb0ELi64ELi40ELi40ELi4ELb0ELi148ELb0ELb0ENS_16CompileConditionILi1000EEEEEvPT_PKS4_S7_S7_flPfS8_Pj)
        /*00f8*/ 	.word	0x00000004


	//----- nvinfo : EIATTR_FRAME_SIZE
	.align		4
.L_41:
        /*00fc*/ 	.byte	0x04, 0x11
        /*00fe*/ 	.short	(.L_43 - .L_42)
	.align		4
.L_42:
        /*0100*/ 	.word	index@(_ZN13group_norm_v214gn_cuda_kernelI13__nv_bfloat16Li320ELi1ELi32ELi40ELi64ELb0ELi64ELi40ELi40ELi4ELb0ELi148ELb0ELb0ENS_16CompileConditionILi1000EEEEEvPT_PKS4_S7_S7_flPfS8_Pj)
        /*0104*/ 	.word	0x00000000


	//----- nvinfo : EIATTR_REGCOUNT
	.align		4
.L_43:
        /*0108*/ 	.byte	0x04, 0x2f
        /*010a*/ 	.short	(.L_45 - .L_44)
	.align		4
.L_44:
        /*010c*/ 	.word	index@(_ZN13group_norm_v214gn_cuda_kernelI13__nv_bfloat16Li320ELi1ELi32ELi40ELi64ELb0ELi64ELi40ELi40ELi4ELb0ELi116ELb0ELb0ENS_16CompileConditionILi1000EEEEEvPT_PKS4_S7_S7_flPfS8_Pj)
        /*0110*/ 	.word	0x00000004


	//----- nvinfo : EIATTR_FRAME_SIZE
	.align		4
.L_45:
        /*0114*/ 	.byte	0x04, 0x11
        /*0116*/ 	.short	(.L_47 - .L_46)
	.align		4
.L_46:
        /*0118*/ 	.word	index@(_ZN13group_norm_v214gn_cuda_kernelI13__nv_bfloat16Li320ELi1ELi32ELi40ELi64ELb0ELi64ELi40ELi40ELi4ELb0ELi116ELb0ELb0ENS_16CompileConditionILi1000EEEEEvPT_PKS4_S7_S7_flPfS8_Pj)
        /*011c*/ 	.word	0x00000000


	//----- nvinfo : EIATTR_REGCOUNT
	.align		4
.L_47:
        /*0120*/ 	.byte	0x04, 0x2f
        /*0122*/ 	.short	(.L_49 - .L_48)
	.align		4
.L_48:
        /*0124*/ 	.word	index@(_ZN13group_norm_v218gn_bwd_cuda_kernelI13__nv_bfloat16Li320ELi1ELi16ELi80ELi64ELb1ELb1ELi64ELi80ELi80ELi4ELb1ELi144ELb0ELb0ELNS_15WgradSyncMethodE3ENS_16CompileConditionILi1000EEEEEvPT_S6_S6_PKS5_S8_S8_S8_PKfflPfPj)
        /*0128*/ 	.word	0x00000004


	//----- nvinfo : EIATTR_FRAME_SIZE
	.align		4
.L_49:
        /*012c*/ 	.byte	0x04, 0x11
        /*012e*/ 	.short	(.L_51 - .L_50)
	.align		4
.L_50:
        /*0130*/ 	.word	index@(_ZN13group_norm_v218gn_bwd_cuda_kernelI13__nv_bfloat16Li320ELi1ELi16ELi80ELi64ELb1ELb1ELi64ELi80ELi80ELi4ELb1ELi144ELb0ELb0ELNS_15WgradSyncMethodE3ENS_16CompileConditionILi1000EEEEEvPT_S6_S6_PKS5_S8_S8_S8_PKfflPfPj)
        /*0134*/ 	.word	0x00000000


	//----- nvinfo : EIATTR_REGCOUNT
	.align		4
.L_51:
        /*0138*/ 	.byte	0x04, 0x2f
        /*013a*/ 	.short	(.L_53 - .L_52)
	.align		4
.L_52:
        /*013c*/ 	.word	index@(_ZN13group_norm_v218gn_bwd_cuda_kernelI13__nv_bfloat16Li320ELi1ELi16ELi80ELi64ELb1ELb1ELi64ELi80ELi80ELi4ELb1ELi112ELb0ELb0ELNS_15WgradSyncMethodE3ENS_16CompileConditionILi1000EEEEEvPT_S6_S6_PKS5_S8_S8_S8_PKfflPfPj)
        /*0140*/ 	.word	0x00000004


	//----- nvinfo : EIATTR_FRAME_SIZE
	.align		4
.L_53:
        /*0144*/ 	.byte	0x04, 0x11
        /*0146*/ 	.short	(.L_55 - .L_54)
	.align		4
.L_54:
        /*0148*/ 	.word	index@(_ZN13group_norm_v218gn_bwd_cuda_kernelI13__nv_bfloat16Li320ELi1ELi16ELi80ELi64ELb1ELb1ELi64ELi80ELi80ELi4ELb1ELi112ELb0ELb0ELNS_15WgradSyncMethodE3ENS_16CompileConditionILi1000EEEEEvPT_S6_S6_PKS5_S8_S8_S8_PKfflPfPj)
        /*014c*/ 	.word	0x00000000


	//----- nvinfo : EIATTR_REGCOUNT
	.align		4
.L_55:
        /*0150*/ 	.byte	0x04, 0x2f
        /*0152*/ 	.short	(.L_57 - .L_56)
	.align		4
.L_56:
        /*0154*/ 	.word	index@(_ZN13group_norm_v218gn_bwd_cuda_kernelI13__nv_bfloat16Li320ELi1ELi32ELi40ELi64ELb0ELb1ELi64ELi40ELi40ELi4ELb1ELi128ELb0ELb0ELNS_15WgradSyncMethodE3ENS_16CompileConditionILi1000EEEEEvPT_S6_S6_PKS5_S8_S8_S8_PKfflPfPj)
        /*0158*/ 	.word	0x00000004


	//----- nvinfo : EIATTR_FRAME_SIZE
	.align		4
.L_57:
        /*015c*/ 	.byte	0x04, 0x11
        /*015e*/ 	.short	(.L_59 - .L_58)
	.align		4
.L_58:
        /*0160*/ 	.word	index@(_ZN13group_norm_v218gn_bwd_cuda_kernelI13__nv_bfloat16Li320ELi1ELi32ELi40ELi64ELb0ELb1ELi64ELi40ELi40ELi4ELb1ELi128ELb0ELb0ELNS_15WgradSyncMethodE3ENS_16CompileConditionILi1000EEEEEvPT_S6_S6_PKS5_S8_S8_S8_PKfflPfPj)
        /*0164*/ 	.word	0x00000000


	//----- nvinfo : EIATTR_REGCOUNT
	.align		4
.L_59:
        /*0168*/ 	.byte	0x04, 0x2f
        /*016a*/ 	.short	(.L_61 - .L_60)
	.align		4
.L_60:
        /*016c*/ 	.word	index@(_ZN13group_norm_v218gn_bwd_cuda_kernelI13__nv_bfloat16Li320ELi1ELi32ELi40ELi64ELb0ELb1ELi64ELi40ELi40ELi4ELb1ELi96ELb0ELb0ELNS_15WgradSyncMethodE3ENS_16CompileConditionILi1000EEEEEvPT_S6_S6_PKS5_S8_S8_S8_PKfflPfPj)
        /*0170*/ 	.word	0x00000004


	//----- nvinfo : EIATTR_FRAME_SIZE
	.align		4
.L_61:
        /*0174*/ 	.byte	0x04, 0x11
        /*0176*/ 	.short	(.L_63 - .L_62)
	.align		4
.L_62:
        /*0178*/ 	.word	index@(_ZN13group_norm_v218gn_bwd_cuda_kernelI13__nv_bfloat16Li320ELi1ELi32ELi40ELi64ELb0ELb1ELi64ELi40ELi40ELi4ELb1ELi96ELb0ELb0ELNS_15WgradSyncMethodE3ENS_16CompileConditionILi1000EEEEEvPT_S6_S6_PKS5_S8_S8_S8_PKfflPfPj)
        /*017c*/ 	.word	0x00000000


	//----- nvinfo : EIATTR_MIN_STACK_SIZE
	.align		4
.L_63:
        /*0180*/ 	.byte	0x04, 0x12
        /*0182*/ 	.short	(.L_65 - .L_64)
	.align		4
.L_64:
        /*0184*/ 	.word	index@(_ZN13group_norm_v218gn_bwd_cuda_kernelI13__nv_bfloat16Li320ELi1ELi32ELi40ELi64ELb0ELb1ELi64ELi40ELi40ELi4ELb1ELi96ELb0ELb0ELNS_15WgradSyncMethodE3ENS_16CompileConditionILi1000EEEEEvPT_S6_S6_PKS5_S8_S8_S8_PKfflPfPj)
        /*0188*/ 	.word	0x00000000


	//----- nvinfo : EIATTR_MIN_STACK_SIZE
	.align		4
.L_65:
        /*018c*/ 	.byte	0x04, 0x12
        /*018e*/ 	.short	(.L_67 - .L_66)
	.align		4
.L_66:
        /*0190*/ 	.word	index@(_ZN13group_norm_v218gn_bwd_cuda_kernelI13__nv_bfloat16Li320ELi1ELi32ELi40ELi64ELb0ELb1ELi64ELi40ELi40ELi4ELb1ELi128ELb0ELb0ELNS_15WgradSyncMethodE3ENS_16CompileConditionILi1000EEEEEvPT_S6_S6_PKS5_S8_S8_S8_PKfflPfPj)
        /*0194*/ 	.word	0x00000000


	//----- nvinfo : EIATTR_MIN_STACK_SIZE
	.align		4
.L_67:
        /*0198*/ 	.byte	0x04, 0x12
        /*019a*/ 	.short	(.L_69 - .L_68)
	.align		4
.L_68:
        /*019c*/ 	.word	index@(_ZN13group_norm_v218gn_bwd_cuda_kernelI13__nv_bfloat16Li320ELi1ELi16ELi80ELi64ELb1ELb1ELi64ELi80ELi80ELi4ELb1ELi112ELb0ELb0ELNS_15WgradSyncMethodE3ENS_16CompileConditionILi1000EEEEEvPT_S6_S6_PKS5_S8_S8_S8_PKfflPfPj)
        /*01a0*/ 	.word	0x00000000


	//----- nvinfo : EIATTR_MIN_STACK_SIZE
	.align		4
.L_69:
        /*01a4*/ 	.byte	0x04, 0x12
        /*01a6*/ 	.short	(.L_71 - .L_70)
	.align		4
.L_70:
        /*01a8*/ 	.word	index@(_ZN13group_norm_v218gn_bwd_cuda_kernelI13__nv_bfloat16Li320ELi1ELi16ELi80ELi64ELb1ELb1ELi64ELi80ELi80ELi4ELb1ELi144ELb0ELb0ELNS_15WgradSyncMethodE3ENS_16CompileConditionILi1000EEEEEvPT_S6_S6_PKS5_S8_S8_S8_PKfflPfPj)
        /*01ac*/ 	.word	0x00000000


	//----- nvinfo : EIATTR_MIN_STACK_SIZE
	.align		4
.L_71:
        /*01b0*/ 	.byte	0x04, 0x12
        /*01b2*/ 	.short	(.L_73 - .L_72)
	.align		4
.L_72:
        /*01b4*/ 	.word	index@(_ZN13group_norm_v214gn_cuda_kernelI13__nv_bfloat16Li320ELi1ELi32ELi40ELi64ELb0ELi64ELi40ELi40ELi4ELb0ELi116ELb0ELb0ENS_16CompileConditionILi1000EEEEEvPT_PKS4_S7_S7_flPfS8_Pj)
        /*01b8*/ 	.word	0x00000000


	//----- nvinfo : EIATTR_MIN_STACK_SIZE
	.align		4
.L_73:
        /*01bc*/ 	.byte	0x04, 0x12
        /*01be*/ 	.short	(.L_75 - .L_74)
	.align		4
.L_74:
        /*01c0*/ 	.word	index@(_ZN13group_norm_v214gn_cuda_kernelI13__nv_bfloat16Li320ELi1ELi32ELi40ELi64ELb0ELi64ELi40ELi40ELi4ELb0ELi148ELb0ELb0ENS_16CompileConditionILi1000EEEEEvPT_PKS4_S7_S7_flPfS8_Pj)
        /*01c4*/ 	.word	0x00000000


	//----- nvinfo : EIATTR_MIN_STACK_SIZE
	.align		4
.L_75:
        /*01c8*/ 	.byte	0x04, 0x12
        /*01ca*/ 	.short	(.L_77 - .L_76)
	.align		4
.L_76:
        /*01cc*/ 	.word	index@(_ZN13group_norm_v214gn_cuda_kernelI13__nv_bfloat16Li320ELi1ELi16ELi80ELi64ELb1ELi64ELi80ELi80ELi4ELb0ELi116ELb0ELb0ENS_16CompileConditionILi1000EEEEEvPT_PKS4_S7_S7_flPfS8_Pj)
        /*01d0*/ 	.word	0x00000000


	//----- nvinfo : EIATTR_MIN_STACK_SIZE
	.align		4
.L_77:
        /*01d4*/ 	.byte	0x04, 0x12
        /*01d6*/ 	.short	(.L_79 - .L_78)
	.align		4
.L_78:
        /*01d8*/ 	.word	index@(_ZN13group_norm_v214gn_cuda_kernelI13__nv_bfloat16Li320ELi1ELi16ELi80ELi64ELb1ELi64ELi80ELi80ELi4ELb0ELi148ELb0ELb0ENS_16CompileConditionILi1000EEEEEvPT_PKS4_S7_S7_flPfS8_Pj)
        /*01dc*/ 	.word	0x00000000


	//----- nvinfo : EIATTR_MIN_STACK_SIZE
	.align		4
.L_79:
        /*01e0*/ 	.byte	0x04, 0x12
        /*01e2*/ 	.short	(.L_81 - .L_80)
	.align		4
.L_80:
        /*01e4*/ 	.word	index@(_ZN13group_norm_v218gn_bwd_cuda_kernelI6__halfLi320ELi1ELi32ELi40ELi64ELb0ELb1ELi64ELi40ELi40ELi4ELb1ELi96ELb0ELb0ELNS_15WgradSyncMethodE3ENS_16CompileConditionILi1000EEEEEvPT_S6_S6_PKS5_S8_S8_S8_PKfflPfPj)
        /*01e8*/ 	.word	0x00000000


	//----- nvinfo : EIATTR_MIN_STACK_SIZE
	.align		4
.L_81:
        /*01ec*/ 	.byte	0x04, 0x12
        /*01ee*/ 	.short	(.L_83 - .L_82)
	.align		4
.L_82:
        /*01f0*/ 	.word	index@(_ZN13group_norm_v218gn_bwd_cuda_kernelI6__halfLi320ELi1ELi32ELi40ELi64ELb0ELb1ELi64ELi40ELi40ELi4ELb1ELi128ELb0ELb0ELNS_15WgradSyncMethodE3ENS_16CompileConditionILi1000EEEEEvPT_S6_S6_PKS5_S8_S8_S8_PKfflPfPj)
        /*01f4*/ 	.word	0x00000000


	//----- nvinfo : EIATTR_MIN_STACK_SIZE
	.align		4
.L_83:
        /*01f8*/ 	.byte	0x04, 0x12
        /*01fa*/ 	.short	(.L_85 - .L_84)
	.align		4
.L_84:
        /*01fc*/ 	.word	index@(_ZN13group_norm_v218gn_bwd_cuda_kernelI6__halfLi320ELi1ELi16ELi80ELi64ELb1ELb1ELi64ELi80ELi80ELi4ELb1ELi112ELb0ELb0ELNS_15WgradSyncMethodE3ENS_16CompileConditionILi1000EEEEEvPT_S6_S6_PKS5_S8_S8_S8_PKfflPfPj)
        /*0200*/ 	.word	0x00000000


	//----- nvinfo : EIATTR_MIN_STACK_SIZE
	.align		4
.L_85:
        /*0204*/ 	.byte	0x04, 0x12
        /*0206*/ 	.short	(.L_87 - .L_86)
	.align		4
.L_86:
        /*0208*/ 	.word	index@(_ZN13group_norm_v218gn_bwd_cuda_kernelI6__halfLi320ELi1ELi16ELi80ELi64ELb1ELb1ELi64ELi80ELi80ELi4ELb1ELi144ELb0ELb0ELNS_15WgradSyncMethodE3ENS_16CompileConditionILi1000EEEEEvPT_S6_S6_PKS5_S8_S8_S8_PKfflPfPj)
        /*020c*/ 	.word	0x00000000


	//----- nvinfo : EIATTR_MIN_STACK_SIZE
	.align		4
.L_87:
        /*0210*/ 	.byte	0x04, 0x12
        /*0212*/ 	.short	(.L_89 - .L_88)
	.align		4
.L_88:
        /*0214*/ 	.word	index@(_ZN13group_norm_v214gn_cuda_kernelI6__halfLi320ELi1ELi32ELi40ELi64ELb0ELi64ELi40ELi40ELi4ELb0ELi116ELb0ELb0ENS_16CompileConditionILi1000EEEEEvPT_PKS4_S7_S7_flPfS8_Pj)
        /*0218*/ 	.word	0x00000000


	//----- nvinfo : EIATTR_MIN_STACK_SIZE
	.align		4
.L_89:
        /*021c*/ 	.byte	0x04, 0x12
        /*021e*/ 	.short	(.L_91 - .L_90)
	.align		4
.L_90:
        /*0220*/ 	.word	index@(_ZN13group_norm_v214gn_cuda_kernelI6__halfLi320ELi1ELi32ELi40ELi64ELb0ELi64ELi40ELi40ELi4ELb0ELi148ELb0ELb0ENS_16CompileConditionILi1000EEEEEvPT_PKS4_S7_S7_flPfS8_Pj)
        /*0224*/ 	.word	0x00000000


	//----- nvinfo : EIATTR_MIN_STACK_SIZE
	.align		4
.L_91:
        /*0228*/ 	.byte	0x04, 0x12
        /*022a*/ 	.short	(.L_93 - .L_92)
	.align		4
.L_92:
        /*022c*/ 	.word	index@(_ZN13group_norm_v214gn_cuda_kernelI6__halfLi320ELi1ELi16ELi80ELi64ELb1ELi64ELi80ELi80ELi4ELb0ELi116ELb0ELb0ENS_16CompileConditionILi1000EEEEEvPT_PKS4_S7_S7_flPfS8_Pj)
        /*0230*/ 	.word	0x00000000


	//----- nvinfo : EIATTR_MIN_STACK_SIZE
	.align		4
.L_93:
        /*0234*/ 	.byte	0x04, 0x12
        /*0236*/ 	.short	(.L_95 - .L_94)
	.align		4
.L_94:
        /*0238*/ 	.word	index@(_ZN13group_norm_v214gn_cuda_kernelI6__halfLi320ELi1ELi16ELi80ELi64ELb1ELi64ELi80ELi80ELi4ELb0ELi148ELb0ELb0ENS_16CompileConditionILi1000EEEEEvPT_PKS4_S7_S7_flPfS8_Pj)
        /*023c*/ 	.word	0x00000000
.L_95:


//--------------------- .nv.compat                --------------------------
	.section	.nv.compat,"",@"SHT_CUDA_COMPAT_INFO"
	.align	4
        /*0000*/ 	.byte	0x02, 0x09, 0x01, 0x00, 0x02, 0x02, 0x01, 0x00, 0x02, 0x05, 0x05, 0x00, 0x03, 0x07, 0x01, 0x01
        /*0010*/ 	.byte	0x02, 0x03, 0x00, 0x00, 0x02, 0x06, 0x01, 0x00, 0x04, 0x0b, 0x08, 0x00, 0x00, 0x00, 0x00, 0x00
        /*0020*/ 	.byte	0x00, 0x00, 0x00, 0x00


//--------------------- .nv.info._ZN13group_norm_v218gn_bwd_cuda_kernelI13__nv_bfloat16Li320ELi1ELi32ELi40ELi64ELb0ELb1ELi64ELi40ELi40ELi4ELb1ELi96ELb0ELb0ELNS_15WgradSyncMethodE3ENS_16CompileConditionILi1000EEEEEvPT_S6_S6_PKS5_S8_S8_S8_PKfflPfPj --------------------------
	.section	.nv.info._ZN13group_norm_v218gn_bwd_cuda_kernelI13__nv_bfloat16Li320ELi1ELi32ELi40ELi64ELb0ELb1ELi64ELi40ELi40ELi4ELb1ELi96ELb0ELb0ELNS_15WgradSyncMethodE3ENS_16CompileConditionILi1000EEEEEvPT_S6_S6_PKS5_S8_S8_S8_PKfflPfPj,"",@"SHT_CUDA_INFO"
	.sectionflags	@""
	.align	4


	//----- nvinfo : EIATTR_CUDA_API_VERSION
	.align		4
        /*0000*/ 	.byte	0x04, 0x37
        /*0002*/ 	.short	(.L_97 - .L_96)
.L_96:
        /*0004*/ 	.word	0x00000082


	//----- nvinfo : EIATTR_KPARAM_INFO
	.align		4
.L_97:
        /*0008*/ 	.byte	0x04, 0x17
        /*000a*/ 	.short	(.L_99 - .L_98)
.L_98:
        /*000c*/ 	.word	0x00000000
        /*0010*/ 	.short	0x000b
        /*0012*/ 	.short	0x0058
        /*0014*/ 	.byte	0x00, 0xf5, 0x21, 0x00


	//----- nvinfo : EIATTR_KPARAM_INFO
	.align		4
.L_99:
        /*0018*/ 	.byte	0x04, 0x17
        /*001a*/ 	.short	(.L_101 - .L_100)
.L_100:
        /*001c*/ 	.word	0x00000000
        /*0020*/ 	.short	0x000a
        /*0022*/ 	.short	0x0050
        /*0024*/ 	.byte	0x00, 0xf5, 0x21, 0x00


	//----- nvinfo : EIATTR_KPARAM_INFO
	.align		4
.L_101:
        /*0028*/ 	.byte	0x04, 0x17
        /*002a*/ 	.short	(.L_103 - .L_102)
.L_102:
        /*002c*/ 	.word	0x00000000
        /*0030*/ 	.short	0x0009
        /*0032*/ 	.short	0x0048
        /*0034*/ 	.byte	0x00, 0xf0, 0x21, 0x00


	//----- nvinfo : EIATTR_KPARAM_INFO
	.align		4
.L_103:
        /*0038*/ 	.byte	0x04, 0x17
        /*003a*/ 	.short	(.L_105 - .L_104)
.L_104:
        /*003c*/ 	.word	0x00000000
        /*0040*/ 	.short	0x0008
        /*0042*/ 	.short	0x0040
        /*0044*/ 	.byte	0x00, 0xf0, 0x11, 0x00


	//----- nvinfo : EIATTR_KPARAM_INFO
	.align		4
.L_105:
        /*0048*/ 	.byte	0x04, 0x17
        /*004a*/ 	.short	(.L_107 - .L_106)
.L_106:
        /*004c*/ 	.word	0x00000000
        /*0050*/ 	.short	0x0007
        /*0052*/ 	.short	0x0038
        /*0054*/ 	.byte	0x00, 0xf5, 0x21, 0x00


	//----- nvinfo : EIATTR_KPARAM_INFO
	.align		4
.L_107:
        /*0058*/ 	.byte	0x04, 0x17
        /*005a*/ 	.short	(.L_109 - .L_108)
.L_108:
        /*005c*/ 	.word	0x00000000
        /*0060*/ 	.short	0x0006
        /*0062*/ 	.short	0x0030
        /*0064*/ 	.byte	0x00, 0xf5, 0x21, 0x00


	//----- nvinfo : EIATTR_KPARAM_INFO
	.align		4
.L_109:
        /*0068*/ 	.byte	0x04, 0x17
        /*006a*/ 	.short	(.L_111 - .L_110)
.L_110:
        /*006c*/ 	.word	0x00000000
        /*0070*/ 	.short	0x0005
        /*0072*/ 	.short	0x0028
        /*0074*/ 	.byte	0x00, 0xf5, 0x21, 0x00


	//----- nvinfo : EIATTR_KPARAM_INFO
	.align		4
.L_111:
        /*0078*/ 	.byte	0x04, 0x17
        /*007a*/ 	.short	(.L_113 - .L_112)
.L_112:
        /*007c*/ 	.word	0x00000000
        /*0080*/ 	.short	0x0004
        /*0082*/ 	.short	0x0020
        /*0084*/ 	.byte	0x00, 0xf5, 0x21, 0x00


	//----- nvinfo : EIATTR_KPARAM_INFO
	.align		4
.L_113:
        /*0088*/ 	.byte	0x04, 0x17
        /*008a*/ 	.short	(.L_115 - .L_114)
.L_114:
        /*008c*/ 	.word	0x00000000
        /*0090*/ 	.short	0x0003
        /*0092*/ 	.short	0x0018
        /*0094*/ 	.byte	0x00, 0xf5, 0x21, 0x00


	//----- nvinfo : EIATTR_KPARAM_INFO
	.align		4
.L_115:
        /*0098*/ 	.byte	0x04, 0x17
        /*009a*/ 	.short	(.L_117 - .L_116)
.L_116:
        /*009c*/ 	.word	0x00000000
        /*00a0*/ 	.short	0x0002
        /*00a2*/ 	.short	0x0010
        /*00a4*/ 	.byte	0x00, 0xf5, 0x21, 0x00


	//----- nvinfo : EIATTR_KPARAM_INFO
	.align		4
.L_117:
        /*00a8*/ 	.byte	0x04, 0x17
        /*00aa*/ 	.short	(.L_119 - .L_118)
.L_118:
        /*00ac*/ 	.word	0x00000000
        /*00b0*/ 	.short	0x0001
        /*00b2*/ 	.short	0x0008
        /*00b4*/ 	.byte	0x00, 0xf5, 0x21, 0x00


	//----- nvinfo : EIATTR_KPARAM_INFO
	.align		4
.L_119:
        /*00b8*/ 	.byte	0x04, 0x17
        /*00ba*/ 	.short	(.L_121 - .L_120)
.L_120:
        /*00bc*/ 	.word	0x00000000
        /*00c0*/ 	.short	0x0000
        /*00c2*/ 	.short	0x0000
        /*00c4*/ 	.byte	0x00, 0xf5, 0x21, 0x00


	//----- nvinfo : EIATTR_SPARSE_MMA_MASK
	.align		4
.L_121:
        /*00c8*/ 	.byte	0x03, 0x50
        /*00ca*/ 	.short	0x0000


	//----- nvinfo : EIATTR_MAXREG_COUNT
	.align		4
        /*00cc*/ 	.byte	0x03, 0x1b
        /*00ce*/ 	.short	0x00a8


	//----- nvinfo : EIATTR_MERCURY_ISA_VERSION
	.align		4
        /*00d0*/ 	.byte	0x03, 0x5f
        /*00d2*/ 	.short	0x0101


	//----- nvinfo : EIATTR_VRC_CTA_INIT_COUNT
	.align		4
        /*00d4*/ 	.byte	0x02, 0x4a
	.zero		1
	.zero		1


	//----- nvinfo : EIATTR_EXIT_INSTR_OFFSETS
	.align		4
        /*00d8*/ 	.byte	0x04, 0x1c
        /*00da*/ 	.short	(.L_123 - .L_122)


	//   ....[0]....
.L_122:
        /*00dc*/ 	.word	0x00000010


	//----- nvinfo : EIATTR_MAX_THREADS
	.align		4
.L_123:
        /*00e0*/ 	.byte	0x04, 0x05
        /*00e2*/ 	.short	(.L_125 - .L_124)
.L_124:
        /*00e4*/ 	.word	0x00000140
        /*00e8*/ 	.word	0x00000001
        /*00ec*/ 	.word	0x00000001


	//----- nvinfo : EIATTR_CBANK_PARAM_SIZE
	.align		4
.L_125:
        /*00f0*/ 	.byte	0x03, 0x19
        /*00f2*/ 	.short	0x0060


	//----- nvinfo : EIATTR_PARAM_CBANK
	.align		4
        /*00f4*/ 	.byte	0x04, 0x0a
        /*00f6*/ 	.short	(.L_127 - .L_126)
	.align		4
.L_126:
        /*00f8*/ 	.word	index@(.nv.constant0._ZN13group_norm_v218gn_bwd_cuda_kernelI13__nv_bfloat16Li320ELi1ELi32ELi40ELi64ELb0ELb1ELi64ELi40ELi40ELi4ELb1ELi96ELb0ELb0ELNS_15WgradSyncMethodE3ENS_16CompileConditionILi1000EEEEEvPT_S6_S6_PKS5_S8_S8_S8_PKfflPfPj)
        /*00fc*/ 	.short	0x0380
        /*00fe*/ 	.short	0x0060


	//----- nvinfo : EIATTR_SW_WAR
	.align		4
.L_127:
        /*0100*/ 	.byte	0x04, 0x36
        /*0102*/ 	.short	(.L_129 - .L_128)
.L_128:
        /*0104*/ 	.word	0x00000008
.L_129:


//--------------------- .nv.info._ZN13group_norm_v218gn_bwd_cuda_kernelI13__nv_bfloat16Li320ELi1ELi32ELi40ELi64ELb0ELb1ELi64ELi40ELi40ELi4ELb1ELi128ELb0ELb0ELNS_15WgradSyncMethodE3ENS_16CompileConditionILi1000EEEEEvPT_S6_S6_PKS5_S8_S8_S8_PKfflPfPj --------------------------
	.section	.nv.info._ZN13group_norm_v218gn_bwd_cuda_kernelI13__nv_bfloat16Li320ELi1ELi32ELi40ELi64ELb0ELb1ELi64ELi40ELi40ELi4ELb1ELi128ELb0ELb0ELNS_15WgradSyncMethodE3ENS_16CompileConditionILi1000EEEEEvPT_S6_S6_PKS5_S8_S8_S8_PKfflPfPj,"",@"SHT_CUDA_INFO"
	.sectionflags	@""
	.align	4


	//----- nvinfo : EIATTR_CUDA_API_VERSION
	.align		4
        /*0000*/ 	.byte	0x04, 0x37
        /*0002*/ 	.short	(.L_131 - .L_130)
.L_130:
        /*0004*/ 	.word	0x00000082


	//----- nvinfo : EIATTR_KPARAM_INFO
	.align		4
.L_131:
        /*0008*/ 	.byte	0x04, 0x17
        /*000a*/ 	.short	(.L_133 - .L_132)
.L_132:
        /*000c*/ 	.word	0x00000000
        /*0010*/ 	.short	0x000b
        /*0012*/ 	.short	0x0058
        /*0014*/ 	.byte	0x00, 0xf5, 0x21, 0x00


	//----- nvinfo : EIATTR_KPARAM_INFO
	.align		4
.L_133:
        /*0018*/ 	.byte	0x04, 0x17
        /*001a*/ 	.short	(.L_135 - .L_134)
.L_134:
        /*001c*/ 	.word	0x00000000
        /*0020*/ 	.short	0x000a
        /*0022*/ 	.short	0x0050
        /*0024*/ 	.byte	0x00, 0xf5, 0x21, 0x00


	//----- nvinfo : EIATTR_KPARAM_INFO
	.align		4
.L_135:
        /*0028*/ 	.byte	0x04, 0x17
        /*002a*/ 	.short	(.L_137 - .L_136)
.L_136:
        /*002c*/ 	.word	0x00000000
        /*0030*/ 	.short	0x0009
        /*0032*/ 	.short	0x0048
        /*0034*/ 	.byte	0x00, 0xf0, 0x21, 0x00


	//----- nvinfo : EIATTR_KPARAM_INFO
	.align		4
.L_137:
        /*0038*/ 	.byte	0x04, 0x17
        /*003a*/ 	.short	(.L_139 - .L_138)
.L_138:
        /*003c*/ 	.word	0x00000000
        /*0040*/ 	.short	0x0008
        /*0042*/ 	.short	0x0040
        /*0044*/ 	.byte	0x00, 0xf0, 0x11, 0x00


	//----- nvinfo : EIATTR_KPARAM_INFO
	.align		4
.L_139:
        /*0048*/ 	.byte	0x04, 0x17
        /*004a*/ 	.short	(.L_141 - .L_140)
.L_140:
        /*004c*/ 	.word	0x00000000
        /*0050*/ 	.short	0x0007
        /*0052*/ 	.short	0x0038
        /*0054*/ 	.byte	0x00, 0xf5, 0x21, 0x00


	//----- nvinfo : EIATTR_KPARAM_INFO
	.align		4
.L_141:
        /*0058*/ 	.byte	0x04, 0x17
        /*005a*/ 	.short	(.L_143 - .L_142)
.L_142:
        /*005c*/ 	.word	0x00000000
        /*0060*/ 	.short	0x0006
        /*0062*/ 	.short	0x0030
        /*0064*/ 	.byte	0x00, 0xf5, 0x21, 0x00


	//----- nvinfo : EIATTR_KPARAM_INFO
	.align		4
.L_143:
        /*0068*/ 	.byte	0x04, 0x17
        /*006a*/ 	.short	(.L_145 - .L_144)
.L_144:
        /*006c*/ 	.word	0x00000000
        /*0070*/ 	.short	0x0005
        /*0072*/ 	.short	0x0028
        /*0074*/ 	.byte	0x00, 0xf5, 0x21, 0x00


	//----- nvinfo : EIATTR_KPARAM_INFO
	.align		4
.L_145:
        /*0078*/ 	.byte	0x04, 0x17
        /*007a*/ 	.short	(.L_147 - .L_146)
.L_146:
        /*007c*/ 	.word	0x00000000
        /*0080*/ 	.short	0x0004
        /*0082*/ 	.short	0x0020
        /*0084*/ 	.byte	0x00, 0xf5, 0x21, 0x00


	//----- nvinfo : EIATTR_KPARAM_INFO
	.align		4
.L_147:
        /*0088*/ 	.byte	0x04, 0x17
        /*008a*/ 	.short	(.L_149 - .L_148)
.L_148:
        /*008c*/ 	.word	0x00000000
        /*0090*/ 	.short	0x0003
        /*0092*/ 	.short	0x0018
        /*0094*/ 	.byte	0x00, 0xf5, 0x21, 0x00


	//----- nvinfo : EIATTR_KPARAM_INFO
	.align		4
.L_149:
        /*0098*/ 	.byte	0x04, 0x17
        /*009a*/ 	.short	(.L_151 - .L_150)
.L_150:
        /*009c*/ 	.word	0x00000000
        /*00a0*/ 	.short	0x0002
        /*00a2*/ 	.short	0x0010
        /*00a4*/ 	.byte	0x00, 0xf5, 0x21, 0x00


	//----- nvinfo : EIATTR_KPARAM_INFO
	.align		4
.L_151:
        /*00a8*/ 	.byte	0x04, 0x17
        /*00aa*/ 	.short	(.L_153 - .L_152)
.L_152:
        /*00ac*/ 	.word	0x00000000
        /*00b0*/ 	.short	0x0001
        /*00b2*/ 	.short	0x0008
        /*00b4*/ 	.byte	0x00, 0xf5, 0x21, 0x00


	//----- nvinfo : EIATTR_KPARAM_INFO
	.align		4
.L_153:
        /*00b8*/ 	.byte	0x04, 0x17
        /*00ba*/ 	.short	(.L_155 - .L_154)
.L_154:
        /*00bc*/ 	.word	0x00000000
        /*00c0*/ 	.short	0x0000
        /*00c2*/ 	.short	0x0000
        /*00c4*/ 	.byte	0x00, 0xf5, 0x21, 0x00


	//----- nvinfo : EIATTR_SPARSE_MMA_MASK
	.align		4
.L_155:
        /*00c8*/ 	.byte	0x03, 0x50
        /*00ca*/ 	.short	0x0000


	//----- nvinfo : EIATTR_MAXREG_COUNT
	.align		4
        /*00cc*/ 	.byte	0x03, 0x1b
        /*00ce*/ 	.short	0x00a8


	//----- nvinfo : EIATTR_MERCURY_ISA_VERSION
	.align		4
        /*00d0*/ 	.byte	0x03, 0x5f
        /*00d2*/ 	.short	0x0101


	//----- nvinfo : EIATTR_VRC_CTA_INIT_COUNT
	.align		4
        /*00d4*/ 	.byte	0x02, 0x4a
	.zero		1
	.zero		1


	//----- nvinfo : EIATTR_EXIT_INSTR_OFFSETS
	.align		4
        /*00d8*/ 	.byte	0x04, 0x1c
        /*00da*/ 	.short	(.L_157 - .L_156)


	//   ....[0]....
.L_156:
        /*00dc*/ 	.word	0x00000010


	//----- nvinfo : EIATTR_MAX_THREADS
	.align		4
.L_157:
        /*00e0*/ 	.byte	0x04, 0x05
        /*00e2*/ 	.short	(.L_159 - .L_158)
.L_158:
        /*00e4*/ 	.word	0x00000140
        /*00e8*/ 	.word	0x00000001
        /*00ec*/ 	.word	0x00000001


	//----- nvinfo : EIATTR_CBANK_PARAM_SIZE
	.align		4
.L_159:
        /*00f0*/ 	.byte	0x03, 0x19
        /*00f2*/ 	.short	0x0060


	//----- nvinfo : EIATTR_PARAM_CBANK
	.align		4
        /*00f4*/ 	.byte	0x04, 0x0a
        /*00f6*/ 	.short	(.L_161 - .L_160)
	.align		4
.L_160:
        /*00f8*/ 	.word	index@(.nv.constant0._ZN13group_norm_v218gn_bwd_cuda_kernelI13__nv_bfloat16Li320ELi1ELi32ELi40ELi64ELb0ELb1ELi64ELi40ELi40ELi4ELb1ELi128ELb0ELb0ELNS_15WgradSyncMethodE3ENS_16CompileConditionILi1000EEEEEvPT_S6_S6_PKS5_S8_S8_S8_PKfflPfPj)
        /*00fc*/ 	.short	0x0380
        /*00fe*/ 	.short	0x0060


	//----- nvinfo : EIATTR_SW_WAR
	.align		4
.L_161:
        /*0100*/ 	.byte	0x04, 0x36
        /*0102*/ 	.short	(.L_163 - .L_162)
.L_162:
        /*0104*/ 	.word	0x00000008
.L_163:


//--------------------- .nv.info._ZN13group_norm_v218gn_bwd_cuda_kernelI13__nv_bfloat16Li320ELi1ELi16ELi80ELi64ELb1ELb1ELi64ELi80ELi80ELi4ELb1ELi112ELb0ELb0ELNS_15WgradSyncMethodE3ENS_16CompileConditionILi1000EEEEEvPT_S6_S6_PKS5_S8_S8_S8_PKfflPfPj --------------------------
	.section	.nv.info._ZN13group_norm_v218gn_bwd_cuda_kernelI13__nv_bfloat16Li320ELi1ELi16ELi80ELi64ELb1ELb1ELi64ELi80ELi80ELi4ELb1ELi112ELb0ELb0ELNS_15WgradSyncMethodE3ENS_16CompileConditionILi1000EEEEEvPT_S6_S6_PKS5_S8_S8_S8_PKfflPfPj,"",@"SHT_CUDA_INFO"
	.sectionflags	@""
	.align	4


	//----- nvinfo : EIATTR_CUDA_API_VERSION
	.align		4
        /*0000*/ 	.byte	0x04, 0x37
        /*0002*/ 	.short	(.L_165 - .L_164)
.L_164:
        /*0004*/ 	.word	0x00000082


	//----- nvinfo : EIATTR_KPARAM_INFO
	.align		4
.L_165:
        /*0008*/ 	.byte	0x04, 0x17
        /*000a*/ 	.short	(.L_167 - .L_166)
.L_166:
        /*000c*/ 	.word	0x00000000
        /*0010*/ 	.short	0x000b
        /*0012*/ 	.short	0x0058
        /*0014*/ 	.byte	0x00, 0xf5, 0x21, 0x00


	//----- nvinfo : EIATTR_KPARAM_INFO
	.align		4
.L_167:
        /*0018*/ 	.byte	0x04, 0x17
        /*001a*/ 	.short	(.L_169 - .L_168)
.L_168:
        /*001c*/ 	.word	0x00000000
        /*0020*/ 	.short	0x000a
        /*0022*/ 	.short	0x0050
        /*0024*/ 	.byte	0x00, 0xf5, 0x21, 0x00


	//----- nvinfo : EIATTR_KPARAM_INFO
	.align		4
.L_169:
        /*0028*/ 	.byte	0x04, 0x17
        /*002a*/ 	.short	(.L_171 - .L_170)
.L_170:
        /*002c*/ 	.word	0x00000000
        /*0030*/ 	.short	0x0009
        /*0032*/ 	.short	0x0048
        /*0034*/ 	.byte	0x00, 0xf0, 0x21, 0x00


	//----- nvinfo : EIATTR_KPARAM_INFO
	.align		4
.L_171:
        /*0038*/ 	.byte	0x04, 0x17
        /*003a*/ 	.short	(.L_173 - .L_172)
.L_172:
        /*003c*/ 	.word	0x00000000
        /*0040*/ 	.short	0x0008
        /*0042*/ 	.short	0x0040
        /*0044*/ 	.byte	0x00, 0xf0, 0x11, 0x00


	//----- nvinfo : EIATTR_KPARAM_INFO
	.align		4
.L_173:
        /*0048*/ 	.byte	0x04, 0x17
        /*004a*/ 	.short	(.L_175 - .L_174)
.L_174:
        /*004c*/ 	.word	0x00000000
        /*0050*/ 	.short	0x0007
        /*0052*/ 	.short	0x0038
        /*0054*/ 	.byte	0x00, 0xf5, 0x21, 0x00


	//----- nvinfo : EIATTR_KPARAM_INFO
	.align		4
.L_175:
        /*0058*/ 	.byte	0x04, 0x17
        /*005a*/ 	.short	(.L_177 - .L_176)
.L_176:
        /*005c*/ 	.word	0x00000000
        /*0060*/ 	.short	0x0006
        /*0062*/ 	.short	0x0030
        /*0064*/ 	.byte	0x00, 0xf5, 0x21, 0x00


	//----- nvinfo : EIATTR_KPARAM_INFO
	.align		4
.L_177:
        /*0068*/ 	.byte	0x04, 0x17
        /*006a*/ 	.short	(.L_179 - .L_178)
.L_178:
        /*006c*/ 	.word	0x00000000
        /*0070*/ 	.short	0x0005
        /*0072*/ 	.short	0x0028
        /*0074*/ 	.byte	0x00, 0xf5, 0x21, 0x00


	//----- nvinfo : EIATTR_KPARAM_INFO
	.align		4
.L_179:
        /*0078*/ 	.byte	0x04, 0x17
        /*007a*/ 	.short	(.L_181 - .L_180)
.L_180:
        /*007c*/ 	.word	0x00000000
        /*0080*/ 	.short	0x0004
        /*0082*/ 	.short	0x0020
        /*0084*/ 	.byte	0x00, 0xf5, 0x21, 0x00


	//----- nvinfo : EIATTR_KPARAM_INFO
	.align		4
.L_181:
        /*0088*/ 	.byte	0x04, 0x17
        /*008a*/ 	.short	(.L_183 - .L_182)
.L_182:
        /*008c*/ 	.word	0x00000000
        /*0090*/ 	.short	0x0003
        /*0092*/ 	.short	0x0018
        /*0094*/ 	.byte	0x00, 0xf5, 0x21, 0x00


	//----- nvinfo : EIATTR_KPARAM_INFO
	.align		4
.L_183:
        /*0098*/ 	.byte	0x04, 0x17
        /*009a*/ 	.short	(.L_185 - .L_184)
.L_184:
        /*009c*/ 	.word	0x00000000
        /*00a0*/ 	.short	0x0002
        /*00a2*/ 	.short	0x0010
        /*00a4*/ 	.byte	0x00, 0xf5, 0x21, 0x00


	//----- nvinfo : EIATTR_KPARAM_INFO
	.align		4
.L_185:
        /*00a8*/ 	.byte	0x04, 0x17
        /*00aa*/ 	.short	(.L_187 - .L_186)
.L_186:
        /*00ac*/ 	.word	0x00000000
        /*00b0*/ 	.short	0x0001
        /*00b2*/ 	.short	0x0008
        /*00b4*/ 	.byte	0x00, 0xf5, 0x21, 0x00


	//----- nvinfo : EIATTR_KPARAM_INFO
	.align		4
.L_187:
        /*00b8*/ 	.byte	0x04, 0x17
        /*00ba*/ 	.short	(.L_189 - .L_188)
.L_188:
        /*00bc*/ 	.word	0x00000000
        /*00c0*/ 	.short	0x0000
        /*00c2*/ 	.short	0x0000
        /*00c4*/ 	.byte	0x00, 0xf5, 0x21, 0x00


	//----- nvinfo : EIATTR_SPARSE_MMA_MASK
	.align		4
.L_189:
        /*00c8*/ 	.byte	0x03, 0x50
        /*00ca*/ 	.short	0x0000


	//----- nvinfo : EIATTR_MAXREG_COUNT
	.align		4
        /*00cc*/ 	.byte	0x03, 0x1b
        /*00ce*/ 	.short	0x00a8


	//----- nvinfo : EIATTR_MERCURY_ISA_VERSION
	.align		4
        /*00d0*/ 	.byte	0x03, 0x5f
        /*00d2*/ 	.short	0x0101


	//----- nvinfo : EIATTR_VRC_CTA_INIT_COUNT
	.align		4
        /*00d4*/ 	.byte	0x02, 0x4a
	.zero		1
	.zero		1


	//----- nvinfo : EIATTR_EXIT_INSTR_OFFSETS
	.align		4
        /*00d8*/ 	.byte	0x04, 0x1c
        /*00da*/ 	.short	(.L_191 - .L_190)


	//   ....[0]....
.L_190:
        /*00dc*/ 	.word	0x00000010


	//----- nvinfo : EIATTR_MAX_THREADS
	.align		4
.L_191:
        /*00e0*/ 	.byte	0x04, 0x05
        /*00e2*/ 	.short	(.L_193 - .L_192)
.L_192:
        /*00e4*/ 	.word	0x00000140
        /*00e8*/ 	.word	0x00000001
        /*00ec*/ 	.word	0x00000001


	//----- nvinfo : EIATTR_CBANK_PARAM_SIZE
	.align		4
.L_193:
        /*00f0*/ 	.byte	0x03, 0x19
        /*00f2*/ 	.short	0x0060


	//----- nvinfo : EIATTR_PARAM_CBANK
	.align		4
        /*00f4*/ 	.byte	0x04, 0x0a
        /*00f6*/ 	.short	(.L_195 - .L_194)
	.align		4
.L_194:
        /*00f8*/ 	.word	index@(.nv.constant0._ZN13group_norm_v218gn_bwd_cuda_kernelI13__nv_bfloat16Li320ELi1ELi16ELi80ELi64ELb1ELb1ELi64ELi80ELi80ELi4ELb1ELi112ELb0ELb0ELNS_15WgradSyncMethodE3ENS_16CompileConditionILi1000EEEEEvPT_S6_S6_PKS5_S8_S8_S8_PKfflPfPj)
        /*00fc*/ 	.short	0x0380
        /*00fe*/ 	.short	0x0060


	//----- nvinfo : EIATTR_SW_WAR
	.align		4
.L_195:
        /*0100*/ 	.byte	0x04, 0x36
        /*0102*/ 	.short	(.L_197 - .L_196)
.L_196:
        /*0104*/ 	.word	0x00000008
.L_197:


//--------------------- .nv.info._ZN13group_norm_v218gn_bwd_cuda_kernelI13__nv_bfloat16Li320ELi1ELi16ELi80ELi64ELb1ELb1ELi64ELi80ELi80ELi4ELb1ELi144ELb0ELb0ELNS_15WgradSyncMethodE3ENS_16CompileConditionILi1000EEEEEvPT_S6_S6_PKS5_S8_S8_S8_PKfflPfPj --------------------------
	.section	.nv.info._ZN13group_norm_v218gn_bwd_cuda_kernelI13__nv_bfloat16Li320ELi1ELi16ELi80ELi64ELb1ELb1ELi64ELi80ELi80ELi4ELb1ELi144ELb0ELb0ELNS_15WgradSyncMethodE3ENS_16CompileConditionILi1000EEEEEvPT_S6_S6_PKS5_S8_S8_S8_PKfflPfPj,"",@"SHT_CUDA_INFO"
	.sectionflags	@""
	.align	4


	//----- nvinfo : EIATTR_CUDA_API_VERSION
	.align		4
        /*0000*/ 	.byte	0x04, 0x37
        /*0002*/ 	.short	(.L_199 - .L_198)
.L_198:
        /*0004*/ 	.word	0x00000082


	//----- nvinfo : EIATTR_KPARAM_INFO
	.align		4
.L_199:
        /*0008*/ 	.byte	0x04, 0x17
        /*000a*/ 	.short	(.L_201 - .L_200)
.L_200:
        /*000c*/ 	.word	0x00000000
        /*0010*/ 	.short	0x000b
        /*0012*/ 	.short	0x0058
        /*0014*/ 	.byte	0x00, 0xf5, 0x21, 0x00


	//----- nvinfo : EIATTR_KPARAM_INFO
	.align		4
.L_201:
        /*0018*/ 	.byte	0x04, 0x17
        /*001a*/ 	.short	(.L_203 - .L_202)
.L_202:
        /*001c*/ 	.word	0x00000000
        /*0020*/ 	.short	0x000a
        /*0022*/ 	.short	0x0050
        /*0024*/ 	.byte	0x00, 0xf5, 0x21, 0x00


	//----- nvinfo : EIATTR_KPARAM_INFO
	.align		4
.L_203:
        /*0028*/ 	.byte	0x04, 0x17
        /*002a*/ 	.short	(.L_205 - .L_204)
.L_204:
        /*002c*/ 	.word	0x00000000
        /*0030*/ 	.short	0x0009
        /*0032*/ 	.short	0x0048
        /*0034*/ 	.byte	0x00, 0xf0, 0x21, 0x00


	//----- nvinfo : EIATTR_KPARAM_INFO
	.align		4
.L_205:
        /*0038*/ 	.byte	0x04, 0x17
        /*003a*/ 	.short	(.L_207 - .L_206)
.L_206:
        /*003c*/ 	.word	0x00000000
        /*0040*/ 	.short	0x0008
        /*0042*/ 	.short	0x0040
        /*0044*/ 	.byte	0x00, 0xf0, 0x11, 0x00


	//----- nvinfo : EIATTR_KPARAM_INFO
	.align		4
.L_207:
        /*0048*/ 	.byte	0x04, 0x17
        /*004a*/ 	.short	(.L_209 - .L_208)
.L_208:
        /*004c*/ 	.word	0x00000000
        /*0050*/ 	.short	0x0007
        /*0052*/ 	.short	0x0038
        /*0054*/ 	.byte	0x00, 0xf5, 0x21, 0x00


	//----- nvinfo : EIATTR_KPARAM_INFO
	.align		4
.L_209:
        /*0058*/ 	.byte	0x04, 0x17
        /*005a*/ 	.short	(.L_211 - .L_210)
.L_210:
        /*005c*/ 	.word	0x00000000
        /*0060*/ 	.short	0x0006
        /*0062*/ 	.short	0x0030
        /*0064*/ 	.byte	0x00, 0xf5, 0x21, 0x00


	//----- nvinfo : EIATTR_KPARAM_INFO
	.align		4
.L_211:
        /*0068*/ 	.byte	0x04, 0x17
        /*006a*/ 	.short	(.L_213 - .L_212)
.L_212:
        /*006c*/ 	.word	0x00000000
        /*0070*/ 	.short	0x0005
        /*0072*/ 	.short	0x0028
        /*0074*/ 	.byte	0x00, 0xf5, 0x21, 0x00


	//----- nvinfo : EIATTR_KPARAM_INFO
	.align		4
.L_213:
        /*0078*/ 	.byte	0x04, 0x17
        /*007a*/ 	.short	(.L_215 - .L_214)
.L_214:
        /*007c*/ 	.word	0x00000000
        /*0080*/ 	.short	0x0004
        /*0082*/ 	.short	0x0020
        /*0084*/ 	.byte	0x00, 0xf5, 0x21, 0x00


	//----- nvinfo : EIATTR_KPARAM_INFO
	.align		4
.L_215:
        /*0088*/ 	.byte	0x04, 0x17
        /*008a*/ 	.short	(.L_217 - .L_216)
.L_216:
        /*008c*/ 	.word	0x00000000
        /*0090*/ 	.short	0x0003
        /*0092*/ 	.short	0x0018
        /*0094*/ 	.byte	0x00, 0xf5, 0x21, 0x00


	//----- nvinfo : EIATTR_KPARAM_INFO
	.align		4
.L_217:
        /*0098*/ 	.byte	0x04, 0x17
        /*009a*/ 	.short	(.L_219 - .L_218)
.L_218:
        /*009c*/ 	.word	0x00000000
        /*00a0*/ 	.short	0x0002
        /*00a2*/ 	.short	0x0010
        /*00a4*/ 	.byte	0x00, 0xf5, 0x21, 0x00


	//----- nvinfo : EIATTR_KPARAM_INFO
	.align		4
.L_219:
        /*00a8*/ 	.byte	0x04, 0x17
        /*00aa*/ 	.short	(.L_221 - .L_220)
.L_220:
        /*00ac*/ 	.word	0x00000000
        /*00b0*/ 	.short	0x0001
        /*00b2*/ 	.short	0x0008
        /*00b4*/ 	.byte	0x00, 0xf5, 0x21, 0x00


	//----- nvinfo : EIATTR_KPARAM_INFO
	.align		4
.L_221:
        /*00b8*/ 	.byte	0x04, 0x17
        /*00ba*/ 	.short	(.L_223 - .L_222)
.L_222:
        /*00bc*/ 	.word	0x00000000
        /*00c0*/ 	.short	0x0000
        /*00c2*/ 	.short	0x0000
        /*00c4*/ 	.byte	0x00, 0xf5, 0x21, 0x00


	//----- nvinfo : EIATTR_SPARSE_MMA_MASK
	.align		4
.L_223:
        /*00c8*/ 	.byte	0x03, 0x50
        /*00ca*/ 	.short	0x0000


	//----- nvinfo : EIATTR_MAXREG_COUNT
	.align		4
        /*00cc*/ 	.byte	0x03, 0x1b
        /*00ce*/ 	.short	0x00a8


	//----- nvinfo : EIATTR_MERCURY_ISA_VERSION
	.align		4
        /*00d0*/ 	.byte	0x03, 0x5f
        /*00d2*/ 	.short	0x0101


	//----- nvinfo : EIATTR_VRC_CTA_INIT_COUNT
	.align		4
        /*00d4*/ 	.byte	0x02, 0x4a
	.zero		1
	.zero		1


	//----- nvinfo : EIATTR_EXIT_INSTR_OFFSETS
	.align		4
        /*00d8*/ 	.byte	0x04, 0x1c
        /*00da*/ 	.short	(.L_225 - .L_224)


	//   ....[0]....
.L_224:
        /*00dc*/ 	.word	0x00000010


	//----- nvinfo : EIATTR_MAX_THREADS
	.align		4
.L_225:
        /*00e0*/ 	.byte	0x04, 0x05
        /*00e2*/ 	.short	(.L_227 - .L_226)
.L_226:
        /*00e4*/ 	.word	0x00000140
        /*00e8*/ 	.word	0x00000001
        /*00ec*/ 	.word	0x00000001


	//----- nvinfo : EIATTR_CBANK_PARAM_SIZE
	.align		4
.L_227:
        /*00f0*/ 	.byte	0x03, 0x19
        /*00f2*/ 	.short	0x0060


	//----- nvinfo : EIATTR_PARAM_CBANK
	.align		4
        /*00f4*/ 	.byte	0x04, 0x0a
        /*00f6*/ 	.short	(.L_229 - .L_228)
	.align		4
.L_228:
        /*00f8*/ 	.word	index@(.nv.constant0._ZN13group_norm_v218gn_bwd_cuda_kernelI13__nv_bfloat16Li320ELi1ELi16ELi80ELi64ELb1ELb1ELi64ELi80ELi80ELi4ELb1ELi144ELb0ELb0ELNS_15WgradSyncMethodE3ENS_16CompileConditionILi1000EEEEEvPT_S6_S6_PKS5_S8_S8_S8_PKfflPfPj)
        /*00fc*/ 	.short	0x0380
        /*00fe*/ 	.short	0x0060


	//----- nvinfo : EIATTR_SW_WAR
	.align		4
.L_229:
        /*0100*/ 	.byte	0x04, 0x36
        /*0102*/ 	.short	(.L_231 - .L_230)
.L_230:
        /*0104*/ 	.word	0x00000008
.L_231:


//--------------------- .nv.info._ZN13group_norm_v214gn_cuda_kernelI13__nv_bfloat16Li320ELi1ELi32ELi40ELi64ELb0ELi64ELi40ELi40ELi4ELb0ELi116ELb0ELb0ENS_16CompileConditionILi1000EEEEEvPT_PKS4_S7_S7_flPfS8_Pj --------------------------
	.section	.nv.info._ZN13group_norm_v214gn_cuda_kernelI13__nv_bfloat16Li320ELi1ELi32ELi40ELi64ELb0ELi64ELi40ELi40ELi4ELb0ELi116ELb0ELb0ENS_16CompileConditionILi1000EEEEEvPT_PKS4_S7_S7_flPfS8_Pj,"",@"SHT_CUDA_INFO"
	.sectionflags	@""
	.align	4


	//----- nvinfo : EIATTR_CUDA_API_VERSION
	.align		4
        /*0000*/ 	.byte	0x04, 0x37
        /*0002*/ 	.short	(.L_233 - .L_232)
.L_232:
        /*0004*/ 	.word	0x00000082


	//----- nvinfo : EIATTR_KPARAM_INFO
	.align		4
.L_233:
        /*0008*/ 	.byte	0x04, 0x17
        /*000a*/ 	.short	(.L_235 - .L_234)
.L_234:
        /*000c*/ 	.word	0x00000000
        /*0010*/ 	.short	0x0008
        /*0012*/ 	.short	0x0040
        /*0014*/ 	.byte	0x00, 0xf5, 0x21, 0x00


	//----- nvinfo : EIATTR_KPARAM_INFO
	.align		4
.L_235:
        /*0018*/ 	.byte	0x04, 0x17
        /*001a*/ 	.short	(.L_237 - .L_236)
.L_236:
        /*001c*/ 	.word	0x00000000
        /*0020*/ 	.short	0x0007
        /*0022*/ 	.short	0x0038
        /*0024*/ 	.byte	0x00, 0xf5, 0x21, 0x00


	//----- nvinfo : EIATTR_KPARAM_INFO
	.align		4
.L_237:
        /*0028*/ 	.byte	0x04, 0x17
        /*002a*/ 	.short	(.L_239 - .L_238)
.L_238:
        /*002c*/ 	.word	0x00000000
        /*0030*/ 	.short	0x0006
        /*0032*/ 	.short	0x0030
        /*0034*/ 	.byte	0x00, 0xf5, 0x21, 0x00


	//----- nvinfo : EIATTR_KPARAM_INFO
	.align		4
.L_239:
        /*0038*/ 	.byte	0x04, 0x17
        /*003a*/ 	.short	(.L_241 - .L_240)
.L_240:
        /*003c*/ 	.word	0x00000000
        /*0040*/ 	.short	0x0005
        /*0042*/ 	.short	0x0028
        /*0044*/ 	.byte	0x00, 0xf0, 0x21, 0x00


	//----- nvinfo : EIATTR_KPARAM_INFO
	.align		4
.L_241:
        /*0048*/ 	.byte	0x04, 0x17
        /*004a*/ 	.short	(.L_243 - .L_242)
.L_242:
        /*004c*/ 	.word	0x00000000
        /*0050*/ 	.short	0x0004
        /*0052*/ 	.short	0x0020
        /*0054*/ 	.byte	0x00, 0xf0, 0x11, 0x00


	//----- nvinfo : EIATTR_KPARAM_INFO
	.align		4
.L_243:
        /*0058*/ 	.byte	0x04, 0x17
        /*005a*/ 	.short	(.L_245 - .L_244)
.L_244:
        /*005c*/ 	.word	0x00000000
        /*0060*/ 	.short	0x0003
        /*0062*/ 	.short	0x0018
        /*0064*/ 	.byte	0x00, 0xf5, 0x21, 0x00


	//----- nvinfo : EIATTR_KPARAM_INFO
	.align		4
.L_245:
        /*0068*/ 	.byte	0x04, 0x17
        /*006a*/ 	.short	(.L_247 - .L_246)
.L_246:
        /*006c*/ 	.word	0x00000000
        /*0070*/ 	.short	0x0002
        /*0072*/ 	.short	0x0010
        /*0074*/ 	.byte	0x00, 0xf5, 0x21, 0x00


	//----- nvinfo : EIATTR_KPARAM_INFO
	.align		4
.L_247:
        /*0078*/ 	.byte	0x04, 0x17
        /*007a*/ 	.short	(.L_249 - .L_248)
.L_248:
        /*007c*/ 	.word	0x00000000
        /*0080*/ 	.short	0x0001
        /*0082*/ 	.short	0x0008
        /*0084*/ 	.byte	0x00, 0xf5, 0x21, 0x00


	//----- nvinfo : EIATTR_KPARAM_INFO
	.align		4
.L_249:
        /*0088*/ 	.byte	0x04, 0x17
        /*008a*/ 	.short	(.L_251 - .L_250)
.L_250:
        /*008c*/ 	.word	0x00000000
        /*0090*/ 	.short	0x0000
        /*0092*/ 	.short	0x0000
        /*0094*/ 	.byte	0x00, 0xf5, 0x21, 0x00


	//----- nvinfo : EIATTR_SPARSE_MMA_MASK
	.align		4
.L_251:
        /*0098*/ 	.byte	0x03, 0x50
        /*009a*/ 	.short	0x0000


	//----- nvinfo : EIATTR_MAXREG_COUNT
	.align		4
        /*009c*/ 	.byte	0x03, 0x1b
        /*009e*/ 	.short	0x00a8


	//----- nvinfo : EIATTR_MERCURY_ISA_VERSION
	.align		4
        /*00a0*/ 	.byte	0x03, 0x5f
        /*00a2*/ 	.short	0x0101


	//----- nvinfo : EIATTR_VRC_CTA_INIT_COUNT
	.align		4
        /*00a4*/ 	.byte	0x02, 0x4a
	.zero		1
	.zero		1


	//----- nvinfo : EIATTR_EXIT_INSTR_OFFSETS
	.align		4
        /*00a8*/ 	.byte	0x04, 0x1c
        /*00aa*/ 	.short	(.L_253 - .L_252)


	//   ....[0]....
.L_252:
        /*00ac*/ 	.word	0x00000010


	//----- nvinfo : EIATTR_MAX_THREADS
	.align		4
.L_253:
        /*00b0*/ 	.byte	0x04, 0x05
        /*00b2*/ 	.short	(.L_255 - .L_254)
.L_254:
        /*00b4*/ 	.word	0x00000140
        /*00b8*/ 	.word	0x00000001
        /*00bc*/ 	.word	0x00000001


	//----- nvinfo : EIATTR_CBANK_PARAM_SIZE
	.align		4
.L_255:
        /*00c0*/ 	.byte	0x03, 0x19
        /*00c2*/ 	.short	0x0048


	//----- nvinfo : EIATTR_PARAM_CBANK
	.align		4
        /*00c4*/ 	.byte	0x04, 0x0a
        /*00c6*/ 	.short	(.L_257 - .L_256)
	.align		4
.L_256:
        /*00c8*/ 	.word	index@(.nv.constant0._ZN13group_norm_v214gn_cuda_kernelI13__nv_bfloat16Li320ELi1ELi32ELi40ELi64ELb0ELi64ELi40ELi40ELi4ELb0ELi116ELb0ELb0ENS_16CompileConditionILi1000EEEEEvPT_PKS4_S7_S7_flPfS8_Pj)
        /*00cc*/ 	.short	0x0380
        /*00ce*/ 	.short	0x0048


	//----- nvinfo : EIATTR_SW_WAR
	.align		4
.L_257:
        /*00d0*/ 	.byte	0x04, 0x36
        /*00d2*/ 	.short	(.L_259 - .L_258)
.L_258:
        /*00d4*/ 	.word	0x00000008
.L_259:


//--------------------- .nv.info._ZN13group_norm_v214gn_cuda_kernelI13__nv_bfloat16Li320ELi1ELi32ELi40ELi64ELb0ELi64ELi40ELi40ELi4ELb0ELi148ELb0ELb0ENS_16CompileConditionILi1000EEEEEvPT_PKS4_S7_S7_flPfS8_Pj --------------------------
	.section	.nv.info._ZN13group_norm_v214gn_cuda_kernelI13__nv_bfloat16Li320ELi1ELi32ELi40ELi64ELb0ELi64ELi40ELi40ELi4ELb0ELi148ELb0ELb0ENS_16CompileConditionILi1000EEEEEvPT_PKS4_S7_S7_flPfS8_Pj,"",@"SHT_CUDA_INFO"
	.sectionflags	@""
	.align	4


	//----- nvinfo : EIATTR_CUDA_API_VERSION
	.align		4
        /*0000*/ 	.byte	0x04, 0x37
        /*0002*/ 	.short	(.L_261 - .L_260)
.L_260:
        /*0004*/ 	.word	0x00000082


	//----- nvinfo : EIATTR_KPARAM_INFO
	.align		4
.L_261:
        /*0008*/ 	.byte	0x04, 0x17
        /*000a*/ 	.short	(.L_263 - .L_262)
.L_262:
        /*000c*/ 	.word	0x00000000
        /*0010*/ 	.short	0x0008
        /*0012*/ 	.short	0x0040
        /*0014*/ 	.byte	0x00, 0xf5, 0x21, 0x00


	//----- nvinfo : EIATTR_KPARAM_INFO
	.align		4
.L_263:
        /*0018*/ 	.byte	0x04, 0x17
        /*001a*/ 	.short	(.L_265 - .L_264)
.L_264:
        /*001c*/ 	.word	0x00000000
        /*0020*/ 	.short	0x0007
        /*0022*/ 	.short	0x0038
        /*0024*/ 	.byte	0x00, 0xf5, 0x21, 0x00


	//----- nvinfo : EIATTR_KPARAM_INFO
	.align		4
.L_265:
        /*0028*/ 	.byte	0x04, 0x17
        /*002a*/ 	.short	(.L_267 - .L_266)
.L_266:
        /*002c*/ 	.word	0x00000000
        /*0030*/ 	.short	0x0006
        /*0032*/ 	.short	0x0030
        /*0034*/ 	.byte	0x00, 0xf5, 0x21, 0x00


	//----- nvinfo : EIATTR_KPARAM_INFO
	.align		4
.L_267:
        /*0038*/ 	.byte	0x04, 0x17
        /*003a*/ 	.short	(.L_269 - .L_268)
.L_268:
        /*003c*/ 	.word	0x00000000
        /*0040*/ 	.short	0x0005
        /*0042*/ 	.short	0x0028
        /*0044*/ 	.byte	0x00, 0xf0, 0x21, 0x00


	//----- nvinfo : EIATTR_KPARAM_INFO
	.align		4
.L_269:
        /*0048*/ 	.byte	0x04, 0x17
        /*004a*/ 	.short	(.L_271 - .L_270)
.L_270:
        /*004c*/ 	.word	0x00000000
        /*0050*/ 	.short	0x0004
        /*0052*/ 	.short	0x0020
        /*0054*/ 	.byte	0x00, 0xf0, 0x11, 0x00


	//----- nvinfo : EIATTR_KPARAM_INFO
	.align		4
.L_271:
        /*0058*/ 	.byte	0x04, 0x17
        /*005a*/ 	.short	(.L_273 - .L_272)
.L_272:
        /*005c*/ 	.word	0x00000000
        /*0060*/ 	.short	0x0003
        /*0062*/ 	.short	0x0018
        /*0064*/ 	.byte	0x00, 0xf5, 0x21, 0x00


	//----- nvinfo : EIATTR_KPARAM_INFO
	.align		4
.L_273:
        /*0068*/ 	.byte	0x04, 0x17
        /*006a*/ 	.short	(.L_275 - .L_274)
.L_274:
        /*006c*/ 	.word	0x00000000
        /*0070*/ 	.short	0x0002
        /*0072*/ 	.short	0x0010
        /*0074*/ 	.byte	0x00, 0xf5, 0x21, 0x00


	//----- nvinfo : EIATTR_KPARAM_INFO
	.align		4
.L_275:
        /*0078*/ 	.byte	0x04, 0x17
        /*007a*/ 	.short	(.L_277 - .L_276)
.L_276:
        /*007c*/ 	.word	0x00000000
        /*0080*/ 	.short	0x0001
        /*0082*/ 	.short	0x0008
        /*0084*/ 	.byte	0x00, 0xf5, 0x21, 0x00


	//----- nvinfo : EIATTR_KPARAM_INFO
	.align		4
.L_277:
        /*0088*/ 	.byte	0x04, 0x17
        /*008a*/ 	.short	(.L_279 - .L_278)
.L_278:
        /*008c*/ 	.word	0x00000000
        /*0090*/ 	.short	0x0000
        /*0092*/ 	.short	0x0000
        /*0094*/ 	.byte	0x00, 0xf5, 0x21, 0x00


	//----- nvinfo : EIATTR_SPARSE_MMA_MASK
	.align		4
.L_279:
        /*0098*/ 	.byte	0x03, 0x50
        /*009a*/ 	.short	0x0000


	//----- nvinfo : EIATTR_MAXREG_COUNT
	.align		4
        /*009c*/ 	.byte	0x03, 0x1b
        /*009e*/ 	.short	0x00a8


	//----- nvinfo : EIATTR_MERCURY_ISA_VERSION
	.align		4
        /*00a0*/ 	.byte	0x03, 0x5f
        /*00a2*/ 	.short	0x0101


	//----- nvinfo : EIATTR_VRC_CTA_INIT_COUNT
	.align		4
        /*00a4*/ 	.byte	0x02, 0x4a
	.zero		1
	.zero		1


	//----- nvinfo : EIATTR_EXIT_INSTR_OFFSETS
	.align		4
        /*00a8*/ 	.byte	0x04, 0x1c
        /*00aa*/ 	.short	(.L_281 - .L_280)


	//   ....[0]....
.L_280:
        /*00ac*/ 	.word	0x00000010


	//----- nvinfo : EIATTR_MAX_THREADS
	.align		4
.L_281:
        /*00b0*/ 	.byte	0x04, 0x05
        /*00b2*/ 	.short	(.L_283 - .L_282)
.L_282:
        /*00b4*/ 	.word	0x00000140
        /*00b8*/ 	.word	0x00000001
        /*00bc*/ 	.word	0x00000001


	//----- nvinfo : EIATTR_CBANK_PARAM_SIZE
	.align		4
.L_283:
        /*00c0*/ 	.byte	0x03, 0x19
        /*00c2*/ 	.short	0x0048


	//----- nvinfo : EIATTR_PARAM_CBANK
	.align		4
        /*00c4*/ 	.byte	0x04, 0x0a
        /*00c6*/ 	.short	(.L_285 - .L_284)
	.align		4
.L_284:
        /*00c8*/ 	.word	index@(.nv.constant0._ZN13group_norm_v214gn_cuda_kernelI13__nv_bfloat16Li320ELi1ELi32ELi40ELi64ELb0ELi64ELi40ELi40ELi4ELb0ELi148ELb0ELb0ENS_16CompileConditionILi1000EEEEEvPT_PKS4_S7_S7_flPfS8_Pj)
        /*00cc*/ 	.short	0x0380
        /*00ce*/ 	.short	0x0048


	//----- nvinfo : EIATTR_SW_WAR
	.align		4
.L_285:
        /*00d0*/ 	.byte	0x04, 0x36
        /*00d2*/ 	.short	(.L_287 - .L_286)
.L_286:
        /*00d4*/ 	.word	0x00000008
.L_287:


//--------------------- .nv.info._ZN13group_norm_v214gn_cuda_kernelI13__nv_bfloat16Li320ELi1ELi16ELi80ELi64ELb1ELi64ELi80ELi80ELi4ELb0ELi116ELb0ELb0ENS_16CompileConditionILi1000EEEEEvPT_PKS4_S7_S7_flPfS8_Pj --------------------------
	.section	.nv.info._ZN13group_norm_v214gn_cuda_kernelI13__nv_bfloat16Li320ELi1ELi16ELi80ELi64ELb1ELi64ELi80ELi80ELi4ELb0ELi116ELb0ELb0ENS_16CompileConditionILi1000EEEEEvPT_PKS4_S7_S7_flPfS8_Pj,"",@"SHT_CUDA_INFO"
	.sectionflags	@""
	.align	4


	//----- nvinfo : EIATTR_CUDA_API_VERSION
	.align		4
        /*0000*/ 	.byte	0x04, 0x37
        /*0002*/ 	.short	(.L_289 - .L_288)
.L_288:
        /*0004*/ 	.word	0x00000082


	//----- nvinfo : EIATTR_KPARAM_INFO
	.align		4
.L_289:
        /*0008*/ 	.byte	0x04, 0x17
        /*000a*/ 	.short	(.L_291 - .L_290)
.L_290:
        /*000c*/ 	.word	0x00000000
        /*0010*/ 	.short	0x0008
        /*0012*/ 	.short	0x0040
        /*0014*/ 	.byte	0x00, 0xf5, 0x21, 0x00


	//----- nvinfo : EIATTR_KPARAM_INFO
	.align		4
.L_291:
        /*0018*/ 	.byte	0x04, 0x17
        /*001a*/ 	.short	(.L_293 - .L_292)
.L_292:
        /*001c*/ 	.word	0x00000000
        /*0020*/ 	.short	0x0007
        /*0022*/ 	.short	0x0038
        /*0024*/ 	.byte	0x00, 0xf5, 0x21, 0x00


	//----- nvinfo : EIATTR_KPARAM_INFO
	.align		4
.L_293:
        /*0028*/ 	.byte	0x04, 0x17
        /*002a*/ 	.short	(.L_295 - .L_294)
.L_294:
        /*002c*/ 	.word	0x00000000
        /*0030*/ 	.short	0x0006
        /*0032*/ 	.short	0x0030
        /*0034*/ 	.byte	0x00, 0xf5, 0x21, 0x00


	//----- nvinfo : EIATTR_KPARAM_INFO
	.align		4
.L_295:
        /*0038*/ 	.byte	0x04, 0x17
        /*003a*/ 	.short	(.L_297 - .L_296)
.L_296:
        /*003c*/ 	.word	0x00000000
        /*0040*/ 	.short	0x0005
        /*0042*/ 	.short	0x0028
        /*0044*/ 	.byte	0x00, 0xf0, 0x21, 0x00


	//----- nvinfo : EIATTR_KPARAM_INFO
	.align		4
.L_297:
        /*0048*/ 	.byte	0x04, 0x17
        /*004a*/ 	.short	(.L_299 - .L_298)
.L_298:
        /*004c*/ 	.word	0x00000000
        /*0050*/ 	.short	0x0004
        /*0052*/ 	.short	0x0020
        /*0054*/ 	.byte	0x00, 0xf0, 0x11, 0x00


	//----- nvinfo : EIATTR_KPARAM_INFO
	.align		4
.L_299:
        /*0058*/ 	.byte	0x04, 0x17
        /*005a*/ 	.short	(.L_301 - .L_300)
.L_300:
        /*005c*/ 	.word	0x00000000
        /*0060*/ 	.short	0x0003
        /*0062*/ 	.short	0x0018
        /*0064*/ 	.byte	0x00, 0xf5, 0x21, 0x00


	//----- nvinfo : EIATTR_KPARAM_INFO
	.align		4
.L_301:
        /*0068*/ 	.byte	0x04, 0x17
        /*006a*/ 	.short	(.L_303 - .L_302)
.L_302:
        /*006c*/ 	.word	0x00000000
        /*0070*/ 	.short	0x0002
        /*0072*/ 	.short	0x0010
        /*0074*/ 	.byte	0x00, 0xf5, 0x21, 0x00


	//----- nvinfo : EIATTR_KPARAM_INFO
	.align		4
.L_303:
        /*0078*/ 	.byte	0x04, 0x17
        /*007a*/ 	.short	(.L_305 - .L_304)
.L_304:
        /*007c*/ 	.word	0x00000000
        /*0080*/ 	.short	0x0001
        /*0082*/ 	.short	0x0008
        /*0084*/ 	.byte	0x00, 0xf5, 0x21, 0x00


	//----- nvinfo : EIATTR_KPARAM_INFO
	.align		4
.L_305:
        /*0088*/ 	.byte	0x04, 0x17
        /*008a*/ 	.short	(.L_307 - .L_306)
.L_306:
        /*008c*/ 	.word	0x00000000
        /*0090*/ 	.short	0x0000
        /*0092*/ 	.short	0x0000
        /*0094*/ 	.byte	0x00, 0xf5, 0x21, 0x00


	//----- nvinfo : EIATTR_SPARSE_MMA_MASK
	.align		4
.L_307:
        /*0098*/ 	.byte	0x03, 0x50
        /*009a*/ 	.short	0x0000


	//----- nvinfo : EIATTR_MAXREG_COUNT
	.align		4
        /*009c*/ 	.byte	0x03, 0x1b
        /*009e*/ 	.short	0x00a8


	//----- nvinfo : EIATTR_MERCURY_ISA_VERSION
	.align		4
        /*00a0*/ 	.byte	0x03, 0x5f
        /*00a2*/ 	.short	0x0101


	//----- nvinfo : EIATTR_VRC_CTA_INIT_COUNT
	.align		4
        /*00a4*/ 	.byte	0x02, 0x4a
	.zero		1
	.zero		1


	//----- nvinfo : EIATTR_EXIT_INSTR_OFFSETS
	.align		4
        /*00a8*/ 	.byte	0x04, 0x1c
        /*00aa*/ 	.short	(.L_309 - .L_308)


	//   ....[0]....
.L_308:
        /*00ac*/ 	.word	0x00000010


	//----- nvinfo : EIATTR_MAX_THREADS
	.align		4
.L_309:
        /*00b0*/ 	.byte	0x04, 0x05
        /*00b2*/ 	.short	(.L_311 - .L_310)
.L_310:
        /*00b4*/ 	.word	0x00000140
        /*00b8*/ 	.word	0x00000001
        /*00bc*/ 	.word	0x00000001


	//----- nvinfo : EIATTR_CBANK_PARAM_SIZE
	.align		4
.L_311:
        /*00c0*/ 	.byte	0x03, 0x19
        /*00c2*/ 	.short	0x0048


	//----- nvinfo : EIATTR_PARAM_CBANK
	.align		4
        /*00c4*/ 	.byte	0x04, 0x0a
        /*00c6*/ 	.short	(.L_313 - .L_312)
	.align		4
.L_312:
        /*00c8*/ 	.word	index@(.nv.constant0._ZN13group_norm_v214gn_cuda_kernelI13__nv_bfloat16Li320ELi1ELi16ELi80ELi64ELb1ELi64ELi80ELi80ELi4ELb0ELi116ELb0ELb0ENS_16CompileConditionILi1000EEEEEvPT_PKS4_S7_S7_flPfS8_Pj)
        /*00cc*/ 	.short	0x0380
        /*00ce*/ 	.short	0x0048


	//----- nvinfo : EIATTR_SW_WAR
	.align		4
.L_313:
        /*00d0*/ 	.byte	0x04, 0x36
        /*00d2*/ 	.short	(.L_315 - .L_314)
.L_314:
        /*00d4*/ 	.word	0x00000008
.L_315:


//--------------------- .nv.info._ZN13group_norm_v214gn_cuda_kernelI13__nv_bfloat16Li320ELi1ELi16ELi80ELi64ELb1ELi64ELi80ELi80ELi4ELb0ELi148ELb0ELb0ENS_16CompileConditionILi1000EEEEEvPT_PKS4_S7_S7_flPfS8_Pj --------------------------
	.section	.nv.info._ZN13group_norm_v214gn_cuda_kernelI13__nv_bfloat16Li320ELi1ELi16ELi80ELi64ELb1ELi64ELi80ELi80ELi4ELb0ELi148ELb0ELb0ENS_16CompileConditionILi1000EEEEEvPT_PKS4_S7_S7_flPfS8_Pj,"",@"SHT_CUDA_INFO"
	.sectionflags	@""
	.align	4


	//----- nvinfo : EIATTR_CUDA_API_VERSION
	.align		4
        /*0000*/ 	.byte	0x04, 0x37
        /*0002*/ 	.short	(.L_317 - .L_316)
.L_316:
        /*0004*/ 	.word	0x00000082


	//----- nvinfo : EIATTR_KPARAM_INFO
	.align		4
.L_317:
        /*0008*/ 	.byte	0x04, 0x17
        /*000a*/ 	.short	(.L_319 - .L_318)
.L_318:
        /*000c*/ 	.word	0x00000000
        /*0010*/ 	.short	0x0008
        /*0012*/ 	.short	0x0040
        /*0014*/ 	.byte	0x00, 0xf5, 0x21, 0x00


	//----- nvinfo : EIATTR_KPARAM_INFO
	.align		4
.L_319:
        /*0018*/ 	.byte	0x04, 0x17
        /*001a*/ 	.short	(.L_321 - .L_320)
.L_320:
        /*001c*/ 	.word	0x00000000
        /*0020*/ 	.short	0x0007
        /*0022*/ 	.short	0x0038
        /*0024*/ 	.byte	0x00, 0xf5, 0x21, 0x00


	//----- nvinfo : EIATTR_KPARAM_INFO
	.align		4
.L_321:
        /*0028*/ 	.byte	0x04, 0x17
        /*002a*/ 	.short	(.L_323 - .L_322)
.L_322:
        /*002c*/ 	.word	0x00000000
        /*0030*/ 	.short	0x0006
        /*0032*/ 	.short	0x0030
        /*0034*/ 	.byte	0x00, 0xf5, 0x21, 0x00


	//----- nvinfo : EIATTR_KPARAM_INFO
	.align		4
.L_323:
        /*0038*/ 	.byte	0x04, 0x17
        /*003a*/ 	.short	(.L_325 - .L_324)
.L_324:
        /*003c*/ 	.word	0x00000000
        /*0040*/ 	.short	0x0005
        /*0042*/ 	.short	0x0028
        /*0044*/ 	.byte	0x00, 0xf0, 0x21, 0x00


	//----- nvinfo : EIATTR_KPARAM_INFO
	.align		4
.L_325:
        /*0048*/ 	.byte	0x04, 0x17
        /*004a*/ 	.short	(.L_327 - .L_326)
.L_326:
        /*004c*/ 	.word	0x00000000
        /*0050*/ 	.short	0x0004
        /*0052*/ 	.short	0x0020
        /*0054*/ 	.byte	0x00, 0xf0, 0x11, 0x00


	//----- nvinfo : EIATTR_KPARAM_INFO
	.align		4
.L_327:
        /*0058*/ 	.byte	0x04, 0x17
        /*005a*/ 	.short	(.L_329 - .L_328)
.L_328:
        /*005c*/ 	.word	0x00000000
        /*0060*/ 	.short	0x0003
        /*0062*/ 	.short	0x0018
        /*0064*/ 	.byte	0x00, 0xf5, 0x21, 0x00


	//----- nvinfo : EIATTR_KPARAM_INFO
	.align		4
.L_329:
        /*0068*/ 	.byte	0x04, 0x17
        /*006a*/ 	.short	(.L_331 - .L_330)
.L_330:
        /*006c*/ 	.word	0x00000000
        /*0070*/ 	.short	0x0002
        /*0072*/ 	.short	0x0010
        /*0074*/ 	.byte	0x00, 0xf5, 0x21, 0x00


	//----- nvinfo : EIATTR_KPARAM_INFO
	.align		4
.L_331:
        /*0078*/ 	.byte	0x04, 0x17
        /*007a*/ 	.short	(.L_333 - .L_332)
.L_332:
        /*007c*/ 	.word	0x00000000
        /*0080*/ 	.short	0x0001
        /*0082*/ 	.short	0x0008
        /*0084*/ 	.byte	0x00, 0xf5, 0x21, 0x00


	//----- nvinfo : EIATTR_KPARAM_INFO
	.align		4
.L_333:
        /*0088*/ 	.byte	0x04, 0x17
        /*008a*/ 	.short	(.L_335 - .L_334)
.L_334:
        /*008c*/ 	.word	0x00000000
        /*0090*/ 	.short	0x0000
        /*0092*/ 	.short	0x0000
        /*0094*/ 	.byte	0x00, 0xf5, 0x21, 0x00


	//----- nvinfo : EIATTR_SPARSE_MMA_MASK
	.align		4
.L_335:
        /*0098*/ 	.byte	0x03, 0x50
        /*009a*/ 	.short	0x0000


	//----- nvinfo : EIATTR_MAXREG_COUNT
	.align		4
        /*009c*/ 	.byte	0x03, 0x1b
        /*009e*/ 	.short	0x00a8


	//----- nvinfo : EIATTR_MERCURY_ISA_VERSION
	.align		4
        /*00a0*/ 	.byte	0x03, 0x5f
        /*00a2*/ 	.short	0x0101


	//----- nvinfo : EIATTR_VRC_CTA_INIT_COUNT
	.align		4
        /*00a4*/ 	.byte	0x02, 0x4a
	.zero		1
	.zero		1


	//----- nvinfo : EIATTR_EXIT_INSTR_OFFSETS
	.align		4
        /*00a8*/ 	.byte	0x04, 0x1c
        /*00aa*/ 	.short	(.L_337 - .L_336)


	//   ....[0]....
.L_336:
        /*00ac*/ 	.word	0x00000010


	//----- nvinfo : EIATTR_MAX_THREADS
	.align		4
.L_337:
        /*00b0*/ 	.byte	0x04, 0x05
        /*00b2*/ 	.short	(.L_339 - .L_338)
.L_338:
        /*00b4*/ 	.word	0x00000140
        /*00b8*/ 	.word	0x00000001
        /*00bc*/ 	.word	0x00000001


	//----- nvinfo : EIATTR_CBANK_PARAM_SIZE
	.align		4
.L_339:
        /*00c0*/ 	.byte	0x03, 0x19
        /*00c2*/ 	.short	0x0048


	//----- nvinfo : EIATTR_PARAM_CBANK
	.align		4
        /*00c4*/ 	.byte	0x04, 0x0a
        /*00c6*/ 	.short	(.L_341 - .L_340)
	.align		4
.L_340:
        /*00c8*/ 	.word	index@(.nv.constant0._ZN13group_norm_v214gn_cuda_kernelI13__nv_bfloat16Li320ELi1ELi16ELi80ELi64ELb1ELi64ELi80ELi80ELi4ELb0ELi148ELb0ELb0ENS_16CompileConditionILi1000EEEEEvPT_PKS4_S7_S7_flPfS8_Pj)
        /*00cc*/ 	.short	0x0380
        /*00ce*/ 	.short	0x0048


	//----- nvinfo : EIATTR_SW_WAR
	.align		4
.L_341:
        /*00d0*/ 	.byte	0x04, 0x36
        /*00d2*/ 	.short	(.L_343 - .L_342)
.L_342:
        /*00d4*/ 	.word	0x00000008
.L_343:


//--------------------- .nv.info._ZN13group_norm_v218gn_bwd_cuda_kernelI6__halfLi320ELi1ELi32ELi40ELi64ELb0ELb1ELi64ELi40ELi40ELi4ELb1ELi96ELb0ELb0ELNS_15WgradSyncMethodE3ENS_16CompileConditionILi1000EEEEEvPT_S6_S6_PKS5_S8_S8_S8_PKfflPfPj --------------------------
	.section	.nv.info._ZN13group_norm_v218gn_bwd_cuda_kernelI6__halfLi320ELi1ELi32ELi40ELi64ELb0ELb1ELi64ELi40ELi40ELi4ELb1ELi96ELb0ELb0ELNS_15WgradSyncMethodE3ENS_16CompileConditionILi1000EEEEEvPT_S6_S6_PKS5_S8_S8_S8_PKfflPfPj,"",@"SHT_CUDA_INFO"
	.sectionflags	@""
	.align	4


	//----- nvinfo : EIATTR_CUDA_API_VERSION
	.align		4
        /*0000*/ 	.byte	0x04, 0x37
        /*0002*/ 	.short	(.L_345 - .L_344)
.L_344:
        /*0004*/ 	.word	0x00000082


	//----- nvinfo : EIATTR_KPARAM_INFO
	.align		4
.L_345:
        /*0008*/ 	.byte	0x04, 0x17
        /*000a*/ 	.short	(.L_347 - .L_346)
.L_346:
        /*000c*/ 	.word	0x00000000
        /*0010*/ 	.short	0x000b
        /*0012*/ 	.short	0x0058
        /*0014*/ 	.byte	0x00, 0xf5, 0x21, 0x00


	//----- nvinfo : EIATTR_KPARAM_INFO
	.align		4
.L_347:
        /*0018*/ 	.byte	0x04, 0x17
        /*001a*/ 	.short	(.L_349 - .L_348)
.L_348:
        /*001c*/ 	.word	0x00000000
        /*0020*/ 	.short	0x000a
        /*0022*/ 	.short	0x0050
        /*0024*/ 	.byte	0x00, 0xf5, 0x21, 0x00


	//----- nvinfo : EIATTR_KPARAM_INFO
	.align		4
.L_349:
        /*0028*/ 	.byte	0x04, 0x17
        /*002a*/ 	.short	(.L_351 - .L_350)
.L_350:
        /*002c*/ 	.word	0x00000000
        /*0030*/ 	.short	0x0009
        /*0032*/ 	.short	0x0048
        /*0034*/ 	.byte	0x00, 0xf0, 0x21, 0x00


	//----- nvinfo : EIATTR_KPARAM_INFO
	.align		4
.L_351:
        /*0038*/ 	.byte	0x04, 0x17
        /*003a*/ 	.short	(.L_353 - .L_352)
.L_352:
        /*003c*/ 	.word	0x00000000
        /*0040*/ 	.short	0x0008
        /*0042*/ 	.short	0x0040
        /*0044*/ 	.byte	0x00, 0xf0, 0x11, 0x00


	//----- nvinfo : EIATTR_KPARAM_INFO
	.align		4
.L_353:
        /*0048*/ 	.byte	0x04, 0x17
        /*004a*/ 	.short	(.L_355 - .L_354)
.L_354:
        /*004c*/ 	.word	0x00000000
        /*0050*/ 	.short	0x0007
        /*0052*/ 	.short	0x0038
        /*0054*/ 	.byte	0x00, 0xf5, 0x21, 0x00


	//----- nvinfo : EIATTR_KPARAM_INFO
	.align		4
.L_355:
        /*0058*/ 	.byte	0x04, 0x17
        /*005a*/ 	.short	(.L_357 - .L_356)
.L_356:
        /*005c*/ 	.word	0x00000000
        /*0060*/ 	.short	0x0006
        /*0062*/ 	.short	0x0030
        /*0064*/ 	.byte	0x00, 0xf5, 0x21, 0x00


	//----- nvinfo : EIATTR_KPARAM_INFO
	.align		4
.L_357:
        /*0068*/ 	.byte	0x04, 0x17
        /*006a*/ 	.short	(.L_359 - .L_358)
.L_358:
        /*006c*/ 	.word	0x00000000
        /*0070*/ 	.short	0x0005
        /*0072*/ 	.short	0x0028
        /*0074*/ 	.byte	0x00, 0xf5, 0x21, 0x00


	//----- nvinfo : EIATTR_KPARAM_INFO
	.align		4
.L_359:
        /*0078*/ 	.byte	0x04, 0x17
        /*007a*/ 	.short	(.L_361 - .L_360)
.L_360:
        /*007c*/ 	.word	0x00000000
        /*0080*/ 	.short	0x0004
        /*0082*/ 	.short	0x0020
        /*0084*/ 	.byte	0x00, 0xf5, 0x21, 0x00


	//----- nvinfo : EIATTR_KPARAM_INFO
	.align		4
.L_361:
        /*0088*/ 	.byte	0x04, 0x17
        /*008a*/ 	.short	(.L_363 - .L_362)
.L_362:
        /*008c*/ 	.word	0x00000000
        /*0090*/ 	.short	0x0003
        /*0092*/ 	.short	0x0018
        /*0094*/ 	.byte	0x00, 0xf5, 0x21, 0x00


	//----- nvinfo : EIATTR_KPARAM_INFO
	.align		4
.L_363:
        /*0098*/ 	.byte	0x04, 0x17
        /*009a*/ 	.short	(.L_365 - .L_364)
.L_364:
        /*009c*/ 	.word	0x00000000
        /*00a0*/ 	.short	0x0002
        /*00a2*/ 	.short	0x0010
        /*00a4*/ 	.byte	0x00, 0xf5, 0x21, 0x00


	//----- nvinfo : EIATTR_KPARAM_INFO
	.align		4
.L_365:
        /*00a8*/ 	.byte	0x04, 0x17
        /*00aa*/ 	.short	(.L_367 - .L_366)
.L_366:
        /*00ac*/ 	.word	0x00000000
        /*00b0*/ 	.short	0x0001
        /*00b2*/ 	.short	0x0008
        /*00b4*/ 	.byte	0x00, 0xf5, 0x21, 0x00


	//----- nvinfo : EIATTR_KPARAM_INFO
	.align		4
.L_367:
        /*00b8*/ 	.byte	0x04, 0x17
        /*00ba*/ 	.short	(.L_369 - .L_368)
.L_368:
        /*00bc*/ 	.word	0x00000000
        /*00c0*/ 	.short	0x0000
        /*00c2*/ 	.short	0x0000
        /*00c4*/ 	.byte	0x00, 0xf5, 0x21, 0x00


	//----- nvinfo : EIATTR_SPARSE_MMA_MASK
	.align		4
.L_369:
        /*00c8*/ 	.byte	0x03, 0x50
        /*00ca*/ 	.short	0x0000


	//----- nvinfo : EIATTR_MAXREG_COUNT
	.align		4
        /*00cc*/ 	.byte	0x03, 0x1b
        /*00ce*/ 	.short	0x00a8


	//----- nvinfo : EIATTR_MERCURY_ISA_VERSION
	.align		4
        /*00d0*/ 	.byte	0x03, 0x5f
        /*00d2*/ 	.short	0x0101


	//----- nvinfo : EIATTR_VRC_CTA_INIT_COUNT
	.align		4
        /*00d4*/ 	.byte	0x02, 0x4a
	.zero		1
	.zero		1


	//----- nvinfo : EIATTR_EXIT_INSTR_OFFSETS
	.align		4
        /*00d8*/ 	.byte	0x04, 0x1c
        /*00da*/ 	.short	(.L_371 - .L_370)


	//   ....[0]....
.L_370:
        /*00dc*/ 	.word	0x00000010


	//----- nvinfo : EIATTR_MAX_THREADS
	.align		4
.L_371:
        /*00e0*/ 	.byte	0x04, 0x05
        /*00e2*/ 	.short	(.L_373 - .L_372)
.L_372:
        /*00e4*/ 	.word	0x00000140
        /*00e8*/ 	.word	0x00000001
        /*00ec*/ 	.word	0x00000001


	//----- nvinfo : EIATTR_CBANK_PARAM_SIZE
	.align		4
.L_373:
        /*00f0*/ 	.byte	0x03, 0x19
        /*00f2*/ 	.short	0x0060


	//----- nvinfo : EIATTR_PARAM_CBANK
	.align		4
        /*00f4*/ 	.byte	0x04, 0x0a
        /*00f6*/ 	.short	(.L_375 - .L_374)
	.align		4
.L_374:
        /*00f8*/ 	.word	index@(.nv.constant0._ZN13group_norm_v218gn_bwd_cuda_kernelI6__halfLi320ELi1ELi32ELi40ELi64ELb0ELb1ELi64ELi40ELi40ELi4ELb1ELi96ELb0ELb0ELNS_15WgradSyncMethodE3ENS_16CompileConditionILi1000EEEEEvPT_S6_S6_PKS5_S8_S8_S8_PKfflPfPj)
        /*00fc*/ 	.short	0x0380
        /*00fe*/ 	.short	0x0060


	//----- nvinfo : EIATTR_SW_WAR
	.align		4
.L_375:
        /*0100*/ 	.byte	0x04, 0x36
        /*0102*/ 	.short	(.L_377 - .L_376)
.L_376:
        /*0104*/ 	.word	0x00000008
.L_377:


//--------------------- .nv.info._ZN13group_norm_v218gn_bwd_cuda_kernelI6__halfLi320ELi1ELi32ELi40ELi64ELb0ELb1ELi64ELi40ELi40ELi4ELb1ELi128ELb0ELb0ELNS_15WgradSyncMethodE3ENS_16CompileConditionILi1000EEEEEvPT_S6_S6_PKS5_S8_S8_S8_PKfflPfPj --------------------------
	.section	.nv.info._ZN13group_norm_v218gn_bwd_cuda_kernelI6__halfLi320ELi1ELi32ELi40ELi64ELb0ELb1ELi64ELi40ELi40ELi4ELb1ELi128ELb0ELb0ELNS_15WgradSyncMethodE3ENS_16CompileConditionILi1000EEEEEvPT_S6_S6_PKS5_S8_S8_S8_PKfflPfPj,"",@"SHT_CUDA_INFO"
	.sectionflags	@""
	.align	4


	//----- nvinfo : EIATTR_CUDA_API_VERSION
	.align		4
        /*0000*/ 	.byte	0x04, 0x37
        /*0002*/ 	.short	(.L_379 - .L_378)
.L_378:
        /*0004*/ 	.word	0x00000082


	//----- nvinfo : EIATTR_KPARAM_INFO
	.align		4
.L_379:
        /*0008*/ 	.byte	0x04, 0x17
        /*000a*/ 	.short	(.L_381 - .L_380)
.L_380:
        /*000c*/ 	.word	0x00000000
        /*0010*/ 	.short	0x000b
        /*0012*/ 	.short	0x0058
        /*0014*/ 	.byte	0x00, 0xf5, 0x21, 0x00


	//----- nvinfo : EIATTR_KPARAM_INFO
	.align		4
.L_381:
        /*0018*/ 	.byte	0x04, 0x17
        /*001a*/ 	.short	(.L_383 - .L_382)
.L_382:
        /*001c*/ 	.word	0x00000000
        /*0020*/ 	.short	0x000a
        /*0022*/ 	.short	0x0050
        /*0024*/ 	.byte	0x00, 0xf5, 0x21, 0x00


	//----- nvinfo : EIATTR_KPARAM_INFO
	.align		4
.L_383:
        /*0028*/ 	.byte	0x04, 0x17
        /*002a*/ 	.short	(.L_385 - .L_384)
.L_384:
        /*002c*/ 	.word	0x00000000
        /*0030*/ 	.short	0x0009
        /*0032*/ 	.short	0x0048
        /*0034*/ 	.byte	0x00, 0xf0, 0x21, 0x00


	//----- nvinfo : EIATTR_KPARAM_INFO
	.align		4
.L_385:
        /*0038*/ 	.byte	0x04, 0x17
        /*003a*/ 	.short	(.L_387 - .L_386)
.L_386:
        /*003c*/ 	.word	0x00000000
        /*0040*/ 	.short	0x0008
        /*0042*/ 	.short	0x0040
        /*0044*/ 	.byte	0x00, 0xf0, 0x11, 0x00


	//----- nvinfo : EIATTR_KPARAM_INFO
	.align		4
.L_387:
        /*0048*/ 	.byte	0x04, 0x17
        /*004a*/ 	.short	(.L_389 - .L_388)
.L_388:
        /*004c*/ 	.word	0x00000000
        /*0050*/ 	.short	0x0007
        /*0052*/ 	.short	0x0038
        /*0054*/ 	.byte	0x00, 0xf5, 0x21, 0x00


	//----- nvinfo : EIATTR_KPARAM_INFO
	.align		4
.L_389:
        /*0058*/ 	.byte	0x04, 0x17
        /*005a*/ 	.short	(.L_391 - .L_390)
.L_390:
        /*005c*/ 	.word	0x00000000
        /*0060*/ 	.short	0x0006
        /*0062*/ 	.short	0x0030
        /*0064*/ 	.byte	0x00, 0xf5, 0x21, 0x00


	//----- nvinfo : EIATTR_KPARAM_INFO
	.align		4
.L_391:
        /*0068*/ 	.byte	0x04, 0x17
        /*006a*/ 	.short	(.L_393 - .L_392)
.L_392:
        /*006c*/ 	.word	0x00000000
        /*0070*/ 	.short	0x0005
        /*0072*/ 	.short	0x0028
        /*0074*/ 	.byte	0x00, 0xf5, 0x21, 0x00


	//----- nvinfo : EIATTR_KPARAM_INFO
	.align		4
.L_393:
        /*0078*/ 	.byte	0x04, 0x17
        /*007a*/ 	.short	(.L_395 - .L_394)
.L_394:
        /*007c*/ 	.word	0x00000000
        /*0080*/ 	.short	0x0004
        /*0082*/ 	.short	0x0020
        /*0084*/ 	.byte	0x00, 0xf5, 0x21, 0x00


	//----- nvinfo : EIATTR_KPARAM_INFO
	.align		4
.L_395:
        /*0088*/ 	.byte	0x04, 0x17
        /*008a*/ 	.short	(.L_397 - .L_396)
.L_396:
        /*008c*/ 	.word	0x00000000
        /*0090*/ 	.short	0x0003
        /*0092*/ 	.short	0x0018
        /*0094*/ 	.byte	0x00, 0xf5, 0x21, 0x00


	//----- nvinfo : EIATTR_KPARAM_INFO
	.align		4
.L_397:
        /*0098*/ 	.byte	0x04, 0x17
        /*009a*/ 	.short	(.L_399 - .L_398)
.L_398:
        /*009c*/ 	.word	0x00000000
        /*00a0*/ 	.short	0x0002
        /*00a2*/ 	.short	0x0010
        /*00a4*/ 	.byte	0x00, 0xf5, 0x21, 0x00


	//----- nvinfo : EIATTR_KPARAM_INFO
	.align		4
.L_399:
        /*00a8*/ 	.byte	0x04, 0x17
        /*00aa*/ 	.short	(.L_401 - .L_400)
.L_400:
        /*00ac*/ 	.word	0x00000000
        /*00b0*/ 	.short	0x0001
        /*00b2*/ 	.short	0x0008
        /*00b4*/ 	.byte	0x00, 0xf5, 0x21, 0x00


	//----- nvinfo : EIATTR_KPARAM_INFO
	.align		4
.L_401:
        /*00b8*/ 	.byte	0x04, 0x17
        /*00ba*/ 	.short	(.L_403 - .L_402)
.L_402:
        /*00bc*/ 	.word	0x00000000
        /*00c0*/ 	.short	0x0000
        /*00c2*/ 	.short	0x0000
        /*00c4*/ 	.byte	0x00, 0xf5, 0x21, 0x00


	//----- nvinfo : EIATTR_SPARSE_MMA_MASK
	.align		4
.L_403:
        /*00c8*/ 	.byte	0x03, 0x50
        /*00ca*/ 	.short	0x0000


	//----- nvinfo : EIATTR_MAXREG_COUNT
	.align		4
        /*00cc*/ 	.byte	0x03, 0x1b
        /*00ce*/ 	.short	0x00a8


	//----- nvinfo : EIATTR_MERCURY_ISA_VERSION
	.align		4
        /*00d0*/ 	.byte	0x03, 0x5f
        /*00d2*/ 	.short	0x0101


	//----- nvinfo : EIATTR_VRC_CTA_INIT_COUNT
	.align		4
        /*00d4*/ 	.byte	0x02, 0x4a
	.zero		1
	.zero		1


	//----- nvinfo : EIATTR_EXIT_INSTR_OFFSETS
	.align		4
        /*00d8*/ 	.byte	0x04, 0x1c
        /*00da*/ 	.short	(.L_405 - .L_404)


	//   ....[0]....
.L_404:
        /*00dc*/ 	.word	0x00000010


	//----- nvinfo : EIATTR_MAX_THREADS
	.align		4
.L_405:
        /*00e0*/ 	.byte	0x04, 0x05
        /*00e2*/ 	.short	(.L_407 - .L_406)
.L_406:
        /*00e4*/ 	.word	0x00000140
        /*00e8*/ 	.word	0x00000001
        /*00ec*/ 	.word	0x00000001


	//----- nvinfo : EIATTR_CBANK_PARAM_SIZE
	.align		4
.L_407:
        /*00f0*/ 	.byte	0x03, 0x19
        /*00f2*/ 	.short	0x0060


	//----- nvinfo : EIATTR_PARAM_CBANK
	.align		4
        /*00f4*/ 	.byte	0x04, 0x0a
        /*00f6*/ 	.short	(.L_409 - .L_408)
	.align		4
.L_408:
        /*00f8*/ 	.word	index@(.nv.constant0._ZN13group_norm_v218gn_bwd_cuda_kernelI6__halfLi320ELi1ELi32ELi40ELi64ELb0ELb1ELi64ELi40ELi40ELi4ELb1ELi128ELb0ELb0ELNS_15WgradSyncMethodE3ENS_16CompileConditionILi1000EEEEEvPT_S6_S6_PKS5_S8_S8_S8_PKfflPfPj)
        /*00fc*/ 	.short	0x0380
        /*00fe*/ 	.short	0x0060


	//----- nvinfo : EIATTR_SW_WAR
	.align		4
.L_409:
        /*0100*/ 	.byte	0x04, 0x36
        /*0102*/ 	.short	(.L_411 - .L_410)
.L_410:
        /*0104*/ 	.word	0x00000008
.L_411:


//--------------------- .nv.info._ZN13group_norm_v218gn_bwd_cuda_kernelI6__halfLi320ELi1ELi16ELi80ELi64ELb1ELb1ELi64ELi80ELi80ELi4ELb1ELi112ELb0ELb0ELNS_15WgradSyncMethodE3ENS_16CompileConditionILi1000EEEEEvPT_S6_S6_PKS5_S8_S8_S8_PKfflPfPj --------------------------
	.section	.nv.info._ZN13group_norm_v218gn_bwd_cuda_kernelI6__halfLi320ELi1ELi16ELi80ELi64ELb1ELb1ELi64ELi80ELi80ELi4ELb1ELi112ELb0ELb0ELNS_15WgradSyncMethodE3ENS_16CompileConditionILi1000EEEEEvPT_S6_S6_PKS5_S8_S8_S8_PKfflPfPj,"",@"SHT_CUDA_INFO"
	.sectionflags	@""
	.align	4


	//----- nvinfo : EIATTR_CUDA_API_VERSION
	.align		4
        /*0000*/ 	.byte	0x04, 0x37
        /*0002*/ 	.short	(.L_413 - .L_412)
.L_412:
        /*0004*/ 	.word	0x00000082


	//----- nvinfo : EIATTR_KPARAM_INFO
	.align		4
.L_413:
        /*0008*/ 	.byte	0x04, 0x17
        /*000a*/ 	.short	(.L_415 - .L_414)
.L_414:
        /*000c*/ 	.word	0x00000000
        /*0010*/ 	.short	0x000b
        /*0012*/ 	.short	0x0058
        /*0014*/ 	.byte	0x00, 0xf5, 0x21, 0x00


	//----- nvinfo : EIATTR_KPARAM_INFO
	.align		4
.L_415:
        /*0018*/ 	.byte	0x04, 0x17
        /*001a*/ 	.short	(.L_417 - .L_416)
.L_416:
        /*001c*/ 	.word	0x00000000
        /*0020*/ 	.short	0x000a
        /*0022*/ 	.short	0x0050
        /*0024*/ 	.byte	0x00, 0xf5, 0x21, 0x00


	//----- nvinfo : EIATTR_KPARAM_INFO
	.align		4
.L_417:
        /*0028*/ 	.byte	0x04, 0x17
        /*002a*/ 	.short	(.L_419 - .L_418)
.L_418:
        /*002c*/ 	.word	0x00000000
        /*0030*/ 	.short	0x0009
        /*0032*/ 	.short	0x0048
        /*0034*/ 	.byte	0x00, 0xf0, 0x21, 0x00


	//----- nvinfo : EIATTR_KPARAM_INFO
	.align		4
.L_419:
        /*0038*/ 	.byte	0x04, 0x17
        /*003a*/ 	.short	(.L_421 - .L_420)
.L_420:
        /*003c*/ 	.word	0x00000000
        /*0040*/ 	.short	0x0008
        /*0042*/ 	.short	0x0040
        /*0044*/ 	.byte	0x00, 0xf0, 0x11, 0x00


	//----- nvinfo : EIATTR_KPARAM_INFO
	.align		4
.L_421:
        /*0048*/ 	.byte	0x04, 0x17
        /*004a*/ 	.short	(.L_423 - .L_422)
.L_422:
        /*004c*/ 	.word	0x00000000
        /*0050*/ 	.short	0x0007
        /*0052*/ 	.short	0x0038
        /*0054*/ 	.byte	0x00, 0xf5, 0x21, 0x00


	//----- nvinfo : EIATTR_KPARAM_INFO
	.align		4
.L_423:
        /*0058*/ 	.byte	0x04, 0x17
        /*005a*/ 	.short	(.L_425 - .L_424)
.L_424:
        /*005c*/ 	.word	0x00000000
        /*0060*/ 	.short	0x0006
        /*0062*/ 	.short	0x0030
        /*0064*/ 	.byte	0x00, 0xf5, 0x21, 0x00


	//----- nvinfo : EIATTR_KPARAM_INFO
	.align		4
.L_425:
        /*0068*/ 	.byte	0x04, 0x17
        /*006a*/ 	.short	(.L_427 - .L_426)
.L_426:
        /*006c*/ 	.word	0x00000000
        /*0070*/ 	.short	0x0005
        /*0072*/ 	.short	0x0028
        /*0074*/ 	.byte	0x00, 0xf5, 0x21, 0x00


	//----- nvinfo : EIATTR_KPARAM_INFO
	.align		4
.L_427:
        /*0078*/ 	.byte	0x04, 0x17
        /*007a*/ 	.short	(.L_429 - .L_428)
.L_428:
        /*007c*/ 	.word	0x00000000
        /*0080*/ 	.short	0x0004
        /*0082*/ 	.short	0x0020
        /*0084*/ 	.byte	0x00, 0xf5, 0x21, 0x00


	//----- nvinfo : EIATTR_KPARAM_INFO
	.align		4
.L_429:
        /*0088*/ 	.byte	0x04, 0x17
        /*008a*/ 	.short	(.L_431 - .L_430)
.L_430:
        /*008c*/ 	.word	0x00000000
        /*0090*/ 	.short	0x0003
        /*0092*/ 	.short	0x0018
        /*0094*/ 	.byte	0x00, 0xf5, 0x21, 0x00


	//----- nvinfo : EIATTR_KPARAM_INFO
	.align		4
.L_431:
        /*0098*/ 	.byte	0x04, 0x17
        /*009a*/ 	.short	(.L_433 - .L_432)
.L_432:
        /*009c*/ 	.word	0x00000000
        /*00a0*/ 	.short	0x0002
        /*00a2*/ 	.short	0x0010
        /*00a4*/ 	.byte	0x00, 0xf5, 0x21, 0x00


	//----- nvinfo : EIATTR_KPARAM_INFO
	.align		4
.L_433:
        /*00a8*/ 	.byte	0x04, 0x17
        /*00aa*/ 	.short	(.L_435 - .L_434)
.L_434:
        /*00ac*/ 	.word	0x00000000
        /*00b0*/ 	.short	0x0001
        /*00b2*/ 	.short	0x0008
        /*00b4*/ 	.byte	0x00, 0xf5, 0x21, 0x00


	//----- nvinfo : EIATTR_KPARAM_INFO
	.align		4
.L_435:
        /*00b8*/ 	.byte	0x04, 0x17
        /*00ba*/ 	.short	(.L_437 - .L_436)
.L_436:
        /*00bc*/ 	.word	0x00000000
        /*00c0*/ 	.short	0x0000
        /*00c2*/ 	.short	0x0000
        /*00c4*/ 	.byte	0x00, 0xf5, 0x21, 0x00


	//----- nvinfo : EIATTR_SPARSE_MMA_MASK
	.align		4
.L_437:
        /*00c8*/ 	.byte	0x03, 0x50
        /*00ca*/ 	.short	0x0000


	//----- nvinfo : EIATTR_MAXREG_COUNT
	.align		4
        /*00cc*/ 	.byte	0x03, 0x1b
        /*00ce*/ 	.short	0x00a8


	//----- nvinfo : EIATTR_MERCURY_ISA_VERSION
	.align		4
        /*00d0*/ 	.byte	0x03, 0x5f
        /*00d2*/ 	.short	0x0101


	//----- nvinfo : EIATTR_VRC_CTA_INIT_COUNT
	.align		4
        /*00d4*/ 	.byte	0x02, 0x4a
	.zero		1
	.zero		1


	//----- nvinfo : EIATTR_EXIT_INSTR_OFFSETS
	.align		4
        /*00d8*/ 	.byte	0x04, 0x1c
        /*00da*/ 	.short	(.L_439 - .L_438)


	//   ....[0]....
.L_438:
        /*00dc*/ 	.word	0x00000010


	//----- nvinfo : EIATTR_MAX_THREADS
	.align		4
.L_439:
        /*00e0*/ 	.byte	0x04, 0x05
        /*00e2*/ 	.short	(.L_441 - .L_440)
.L_440:
        /*00e4*/ 	.word	0x00000140
        /*00e8*/ 	.word	0x00000001
        /*00ec*/ 	.word	0x00000001


	//----- nvinfo : EIATTR_CBANK_PARAM_SIZE
	.align		4
.L_441:
        /*00f0*/ 	.byte	0x03, 0x19
        /*00f2*/ 	.short	0x0060


	//----- nvinfo : EIATTR_PARAM_CBANK
	.align		4
        /*00f4*/ 	.byte	0x04, 0x0a
        /*00f6*/ 	.short	(.L_443 - .L_442)
	.align		4
.L_442:
        /*00f8*/ 	.word	index@(.nv.constant0._ZN13group_norm_v218gn_bwd_cuda_kernelI6__halfLi320ELi1ELi16ELi80ELi64ELb1ELb1ELi64ELi80ELi80ELi4ELb1ELi112ELb0ELb0ELNS_15WgradSyncMethodE3ENS_16CompileConditionILi1000EEEEEvPT_S6_S6_PKS5_S8_S8_S8_PKfflPfPj)
        /*00fc*/ 	.short	0x0380
        /*00fe*/ 	.short	0x0060


	//----- nvinfo : EIATTR_SW_WAR
	.align		4
.L_443:
        /*0100*/ 	.byte	0x04, 0x36
        /*0102*/ 	.short	(.L_445 - .L_444)
.L_444:
        /*0104*/ 	.word	0x00000008
.L_445:


//--------------------- .nv.info._ZN13group_norm_v218gn_bwd_cuda_kernelI6__halfLi320ELi1ELi16ELi80ELi64ELb1ELb1ELi64ELi80ELi80ELi4ELb1ELi144ELb0ELb0ELNS_15WgradSyncMethodE3ENS_16CompileConditionILi1000EEEEEvPT_S6_S6_PKS5_S8_S8_S8_PKfflPfPj --------------------------
	.section	.nv.info._ZN13group_norm_v218gn_bwd_cuda_kernelI6__halfLi320ELi1ELi16ELi80ELi64ELb1ELb1ELi64ELi80ELi80ELi4ELb1ELi144ELb0ELb0ELNS_15WgradSyncMethodE3ENS_16CompileConditionILi1000EEEEEvPT_S6_S6_PKS5_S8_S8_S8_PKfflPfPj,"",@"SHT_CUDA_INFO"
	.sectionflags	@""
	.align	4


	//----- nvinfo : EIATTR_CUDA_API_VERSION
	.align		4
        /*0000*/ 	.byte	0x04, 0x37
        /*0002*/ 	.short	(.L_447 - .L_446)
.L_446:
        /*0004*/ 	.word	0x00000082


	//----- nvinfo : EIATTR_KPARAM_INFO
	.align		4
.L_447:
        /*0008*/ 	.byte	0x04, 0x17
        /*000a*/ 	.short	(.L_449 - .L_448)
.L_448:
        /*000c*/ 	.word	0x00000000
        /*0010*/ 	.short	0x000b
        /*0012*/ 	.short	0x0058
        /*0014*/ 	.byte	0x00, 0xf5, 0x21, 0x00


	//----- nvinfo : EIATTR_KPARAM_INFO
	.align		4
.L_449:
        /*0018*/ 	.byte	0x04, 0x17
        /*001a*/ 	.short	(.L_451 - .L_450)
.L_450:
        /*001c*/ 	.word	0x00000000
        /*0020*/ 	.short	0x000a
        /*0022*/ 	.short	0x0050
        /*0024*/ 	.byte	0x00, 0xf5, 0x21, 0x00


	//----- nvinfo : EIATTR_KPARAM_INFO
	.align		4
.L_451:
        /*0028*/ 	.byte	0x04, 0x17
        /*002a*/ 	.short	(.L_453 - .L_452)
.L_452:
        /*002c*/ 	.word	0x00000000
        /*0030*/ 	.short	0x0009
        /*0032*/ 	.short	0x0048
        /*0034*/ 	.byte	0x00, 0xf0, 0x21, 0x00


	//----- nvinfo : EIATTR_KPARAM_INFO
	.align		4
.L_453:
        /*0038*/ 	.byte	0x04, 0x17
        /*003a*/ 	.short	(.L_455 - .L_454)
.L_454:
        /*003c*/ 	.word	0x00000000
        /*0040*/ 	.short	0x0008
        /*0042*/ 	.short	0x0040
        /*0044*/ 	.byte	0x00, 0xf0, 0x11, 0x00


	//----- nvinfo : EIATTR_KPARAM_INFO
	.align		4
.L_455:
        /*0048*/ 	.byte	0x04, 0x17
        /*004a*/ 	.short	(.L_457 - .L_456)
.L_456:
        /*004c*/ 	.word	0x00000000
        /*0050*/ 	.short	0x0007
        /*0052*/ 	.short	0x0038
        /*0054*/ 	.byte	0x00, 0xf5, 0x21, 0x00


	//----- nvinfo : EIATTR_KPARAM_INFO
	.align		4
.L_457:
        /*0058*/ 	.byte	0x04, 0x17
        /*005a*/ 	.short	(.L_459 - .L_458)
.L_458:
        /*005c*/ 	.word	0x00000000
        /*0060*/ 	.short	0x0006
        /*0062*/ 	.short	0x0030
        /*0064*/ 	.byte	0x00, 0xf5, 0x21, 0x00


	//----- nvinfo : EIATTR_KPARAM_INFO
	.align		4
.L_459:
        /*0068*/ 	.byte	0x04, 0x17
        /*006a*/ 	.short	(.L_461 - .L_460)
.L_460:
        /*006c*/ 	.word	0x00000000
        /*0070*/ 	.short	0x0005
        /*0072*/ 	.short	0x0028
        /*0074*/ 	.byte	0x00, 0xf5, 0x21, 0x00


	//----- nvinfo : EIATTR_KPARAM_INFO
	.align		4
.L_461:
        /*0078*/ 	.byte	0x04, 0x17
        /*007a*/ 	.short	(.L_463 - .L_462)
.L_462:
        /*007c*/ 	.word	0x00000000
        /*0080*/ 	.short	0x0004
        /*0082*/ 	.short	0x0020
        /*0084*/ 	.byte	0x00, 0xf5, 0x21, 0x00


	//----- nvinfo : EIATTR_KPARAM_INFO
	.align		4
.L_463:
        /*0088*/ 	.byte	0x04, 0x17
        /*008a*/ 	.short	(.L_465 - .L_464)
.L_464:
        /*008c*/ 	.word	0x00000000
        /*0090*/ 	.short	0x0003
        /*0092*/ 	.short	0x0018
        /*0094*/ 	.byte	0x00, 0xf5, 0x21, 0x00


	//----- nvinfo : EIATTR_KPARAM_INFO
	.align		4
.L_465:
        /*0098*/ 	.byte	0x04, 0x17
        /*009a*/ 	.short	(.L_467 - .L_466)
.L_466:
        /*009c*/ 	.word	0x00000000
        /*00a0*/ 	.short	0x0002
        /*00a2*/ 	.short	0x0010
        /*00a4*/ 	.byte	0x00, 0xf5, 0x21, 0x00


	//----- nvinfo : EIATTR_KPARAM_INFO
	.align		4
.L_467:
        /*00a8*/ 	.byte	0x04, 0x17
        /*00aa*/ 	.short	(.L_469 - .L_468)
.L_468:
        /*00ac*/ 	.word	0x00000000
        /*00b0*/ 	.short	0x0001
        /*00b2*/ 	.short	0x0008
        /*00b4*/ 	.byte	0x00, 0xf5, 0x21, 0x00


	//----- nvinfo : EIATTR_KPARAM_INFO
	.align		4
.L_469:
        /*00b8*/ 	.byte	0x04, 0x17
        /*00ba*/ 	.short	(.L_471 - .L_470)
.L_470:
        /*00bc*/ 	.word	0x00000000
        /*00c0*/ 	.short	0x0000
        /*00c2*/ 	.short	0x0000
        /*00c4*/ 	.byte	0x00, 0xf5, 0x21, 0x00


	//----- nvinfo : EIATTR_SPARSE_MMA_MASK
	.align		4
.L_471:
        /*00c8*/ 	.byte	0x03, 0x50
        /*00ca*/ 	.short	0x0000


	//----- nvinfo : EIATTR_MAXREG_COUNT
	.align		4
        /*00cc*/ 	.byte	0x03, 0x1b
        /*00ce*/ 	.short	0x00a8


	//----- nvinfo : EIATTR_MERCURY_ISA_VERSION
	.align		4
        /*00d0*/ 	.byte	0x03, 0x5f
        /*00d2*/ 	.short	0x0101


	//----- nvinfo : EIATTR_VRC_CTA_INIT_COUNT
	.align		4
        /*00d4*/ 	.byte	0x02, 0x4a
	.zero		1
	.zero		1


	//----- nvinfo : EIATTR_EXIT_INSTR_OFFSETS
	.align		4
        /*00d8*/ 	.byte	0x04, 0x1c
        /*00da*/ 	.short	(.L_473 - .L_472)


	//   ....[0]....
.L_472:
        /*00dc*/ 	.word	0x00000010


	//----- nvinfo : EIATTR_MAX_THREADS
	.align		4
.L_473:
        /*00e0*/ 	.byte	0x04, 0x05
        /*00e2*/ 	.short	(.L_475 - .L_474)
.L_474:
        /*00e4*/ 	.word	0x00000140
        /*00e8*/ 	.word	0x00000001
        /*00ec*/ 	.word	0x00000001


	//----- nvinfo : EIATTR_CBANK_PARAM_SIZE
	.align		4
.L_475:
        /*00f0*/ 	.byte	0x03, 0x19
        /*00f2*/ 	.short	0x0060


	//----- nvinfo : EIATTR_PARAM_CBANK
	.align		4
        /*00f4*/ 	.byte	0x04, 0x0a
        /*00f6*/ 	.short	(.L_477 - .L_476)
	.align		4
.L_476:
        /*00f8*/ 	.word	index@(.nv.constant0._ZN13group_norm_v218gn_bwd_cuda_kernelI6__halfLi320ELi1ELi16ELi80ELi64ELb1ELb1ELi64ELi80ELi80ELi4ELb1ELi144ELb0ELb0ELNS_15WgradSyncMethodE3ENS_16CompileConditionILi1000EEEEEvPT_S6_S6_PKS5_S8_S8_S8_PKfflPfPj)
        /*00fc*/ 	.short	0x0380
        /*00fe*/ 	.short	0x0060


	//----- nvinfo : EIATTR_SW_WAR
	.align		4
.L_477:
        /*0100*/ 	.byte	0x04, 0x36
        /*0102*/ 	.short	(.L_479 - .L_478)
.L_478:
        /*0104*/ 	.word	0x00000008
.L_479:


//--------------------- .nv.info._ZN13group_norm_v214gn_cuda_kernelI6__halfLi320ELi1ELi32ELi40ELi64ELb0ELi64ELi40ELi40ELi4ELb0ELi116ELb0ELb0ENS_16CompileConditionILi1000EEEEEvPT_PKS4_S7_S7_flPfS8_Pj --------------------------
	.section	.nv.info._ZN13group_norm_v214gn_cuda_kernelI6__halfLi320ELi1ELi32ELi40ELi64ELb0ELi64ELi40ELi40ELi4ELb0ELi116ELb0ELb0ENS_16CompileConditionILi1000EEEEEvPT_PKS4_S7_S7_flPfS8_Pj,"",@"SHT_CUDA_INFO"
	.sectionflags	@""
	.align	4


	//----- nvinfo : EIATTR_CUDA_API_VERSION
	.align		4
        /*0000*/ 	.byte	0x04, 0x37
        /*0002*/ 	.short	(.L_481 - .L_480)
.L_480:
        /*0004*/ 	.word	0x00000082


	//----- nvinfo : EIATTR_KPARAM_INFO
	.align		4
.L_481:
        /*0008*/ 	.byte	0x04, 0x17
        /*000a*/ 	.short	(.L_483 - .L_482)
.L_482:
        /*000c*/ 	.word	0x00000000
        /*0010*/ 	.short	0x0008
        /*0012*/ 	.short	0x0040
        /*0014*/ 	.byte	0x00, 0xf5, 0x21, 0x00


	//----- nvinfo : EIATTR_KPARAM_INFO
	.align		4
.L_483:
        /*0018*/ 	.byte	0x04, 0x17
        /*001a*/ 	.short	(.L_485 - .L_484)
.L_484:
        /*001c*/ 	.word	0x00000000
        /*0020*/ 	.short	0x0007
        /*0022*/ 	.short	0x0038
        /*0024*/ 	.byte	0x00, 0xf5, 0x21, 0x00


	//----- nvinfo : EIATTR_KPARAM_INFO
	.align		4
.L_485:
        /*0028*/ 	.byte	0x04, 0x17
        /*002a*/ 	.short	(.L_487 - .L_486)
.L_486:
        /*002c*/ 	.word	0x00000000
        /*0030*/ 	.short	0x0006
        /*0032*/ 	.short	0x0030
        /*0034*/ 	.byte	0x00, 0xf5, 0x21, 0x00


	//----- nvinfo : EIATTR_KPARAM_INFO
	.align		4
.L_487:
        /*0038*/ 	.byte	0x04, 0x17
        /*003a*/ 	.short	(.L_489 - .L_488)
.L_488:
        /*003c*/ 	.word	0x00000000
        /*0040*/ 	.short	0x0005
        /*0042*/ 	.short	0x0028
        /*0044*/ 	.byte	0x00, 0xf0, 0x21, 0x00


	//----- nvinfo : EIATTR_KPARAM_INFO
	.align		4
.L_489:
        /*0048*/ 	.byte	0x04, 0x17
        /*004a*/ 	.short	(.L_491 - .L_490)
.L_490:
        /*004c*/ 	.word	0x00000000
        /*0050*/ 	.short	0x0004
        /*0052*/ 	.short	0x0020
        /*0054*/ 	.byte	0x00, 0xf0, 0x11, 0x00


	//----- nvinfo : EIATTR_KPARAM_INFO
	.align		4
.L_491:
        /*0058*/ 	.byte	0x04, 0x17
        /*005a*/ 	.short	(.L_493 - .L_492)
.L_492:
        /*005c*/ 	.word	0x00000000
        /*0060*/ 	.short	0x0003
        /*0062*/ 	.short	0x0018
        /*0064*/ 	.byte	0x00, 0xf5, 0x21, 0x00


	//----- nvinfo : EIATTR_KPARAM_INFO
	.align		4
.L_493:
        /*0068*/ 	.byte	0x04, 0x17
        /*006a*/ 	.short	(.L_495 - .L_494)
.L_494:
        /*006c*/ 	.word	0x00000000
        /*0070*/ 	.short	0x0002
        /*0072*/ 	.short	0x0010
        /*0074*/ 	.byte	0x00, 0xf5, 0x21, 0x00


	//----- nvinfo : EIATTR_KPARAM_INFO
	.align		4
.L_495:
        /*0078*/ 	.byte	0x04, 0x17
        /*007a*/ 	.short	(.L_497 - .L_496)
.L_496:
        /*007c*/ 	.word	0x00000000
        /*0080*/ 	.short	0x0001
        /*0082*/ 	.short	0x0008
        /*0084*/ 	.byte	0x00, 0xf5, 0x21, 0x00


	//----- nvinfo : EIATTR_KPARAM_INFO
	.align		4
.L_497:
        /*0088*/ 	.byte	0x04, 0x17
        /*008a*/ 	.short	(.L_499 - .L_498)
.L_498:
        /*008c*/ 	.word	0x00000000
        /*0090*/ 	.short	0x0000
        /*0092*/ 	.short	0x0000
        /*0094*/ 	.byte	0x00, 0xf5, 0x21, 0x00


	//----- nvinfo : EIATTR_SPARSE_MMA_MASK
	.align		4
.L_499:
        /*0098*/ 	.byte	0x03, 0x50
        /*009a*/ 	.short	0x0000


	//----- nvinfo : EIATTR_MAXREG_COUNT
	.align		4
        /*009c*/ 	.byte	0x03, 0x1b
        /*009e*/ 	.short	0x00a8


	//----- nvinfo : EIATTR_MERCURY_ISA_VERSION
	.align		4
        /*00a0*/ 	.byte	0x03, 0x5f
        /*00a2*/ 	.short	0x0101


	//----- nvinfo : EIATTR_VRC_CTA_INIT_COUNT
	.align		4
        /*00a4*/ 	.byte	0x02, 0x4a
	.zero		1
	.zero		1


	//----- nvinfo : EIATTR_EXIT_INSTR_OFFSETS
	.align		4
        /*00a8*/ 	.byte	0x04, 0x1c
        /*00aa*/ 	.short	(.L_501 - .L_500)


	//   ....[0]....
.L_500:
        /*00ac*/ 	.word	0x00000010


	//----- nvinfo : EIATTR_MAX_THREADS
	.align		4
.L_501:
        /*00b0*/ 	.byte	0x04, 0x05
        /*00b2*/ 	.short	(.L_503 - .L_502)
.L_502:
        /*00b4*/ 	.word	0x00000140
        /*00b8*/ 	.word	0x00000001
        /*00bc*/ 	.word	0x00000001


	//----- nvinfo : EIATTR_CBANK_PARAM_SIZE
	.align		4
.L_503:
        /*00c0*/ 	.byte	0x03, 0x19
        /*00c2*/ 	.short	0x0048


	//----- nvinfo : EIATTR_PARAM_CBANK
	.align		4
        /*00c4*/ 	.byte	0x04, 0x0a
        /*00c6*/ 	.short	(.L_505 - .L_504)
	.align		4
.L_504:
        /*00c8*/ 	.word	index@(.nv.constant0._ZN13group_norm_v214gn_cuda_kernelI6__halfLi320ELi1ELi32ELi40ELi64ELb0ELi64ELi40ELi40ELi4ELb0ELi116ELb0ELb0ENS_16CompileConditionILi1000EEEEEvPT_PKS4_S7_S7_flPfS8_Pj)
        /*00cc*/ 	.short	0x0380
        /*00ce*/ 	.short	0x0048


	//----- nvinfo : EIATTR_SW_WAR
	.align		4
.L_505:
        /*00d0*/ 	.byte	0x04, 0x36
        /*00d2*/ 	.short	(.L_507 - .L_506)
.L_506:
        /*00d4*/ 	.word	0x00000008
.L_507:


//--------------------- .nv.info._ZN13group_norm_v214gn_cuda_kernelI6__halfLi320ELi1ELi32ELi40ELi64ELb0ELi64ELi40ELi40ELi4ELb0ELi148ELb0ELb0ENS_16CompileConditionILi1000EEEEEvPT_PKS4_S7_S7_flPfS8_Pj --------------------------
	.section	.nv.info._ZN13group_norm_v214gn_cuda_kernelI6__halfLi320ELi1ELi32ELi40ELi64ELb0ELi64ELi40ELi40ELi4ELb0ELi148ELb0ELb0ENS_16CompileConditionILi1000EEEEEvPT_PKS4_S7_S7_flPfS8_Pj,"",@"SHT_CUDA_INFO"
	.sectionflags	@""
	.align	4


	//----- nvinfo : EIATTR_CUDA_API_VERSION
	.align		4
        /*0000*/ 	.byte	0x04, 0x37
        /*0002*/ 	.short	(.L_509 - .L_508)
.L_508:
        /*0004*/ 	.word	0x00000082


	//----- nvinfo : EIATTR_KPARAM_INFO
	.align		4
.L_509:
        /*0008*/ 	.byte	0x04, 0x17
        /*000a*/ 	.short	(.L_511 - .L_510)
.L_510:
        /*000c*/ 	.word	0x00000000
        /*0010*/ 	.short	0x0008
        /*0012*/ 	.short	0x0040
        /*0014*/ 	.byte	0x00, 0xf5, 0x21, 0x00


	//----- nvinfo : EIATTR_KPARAM_INFO
	.align		4
.L_511:
        /*0018*/ 	.byte	0x04, 0x17
        /*001a*/ 	.short	(.L_513 - .L_512)
.L_512:
        /*001c*/ 	.word	0x00000000
        /*0020*/ 	.short	0x0007
        /*0022*/ 	.short	0x0038
        /*0024*/ 	.byte	0x00, 0xf5, 0x21, 0x00


	//----- nvinfo : EIATTR_KPARAM_INFO
	.align		4
.L_513:
        /*0028*/ 	.byte	0x04, 0x17
        /*002a*/ 	.short	(.L_515 - .L_514)
.L_514:
        /*002c*/ 	.word	0x00000000
        /*0030*/ 	.short	0x0006
        /*0032*/ 	.short	0x0030
        /*0034*/ 	.byte	0x00, 0xf5, 0x21, 0x00


	//----- nvinfo : EIATTR_KPARAM_INFO
	.align		4
.L_515:
        /*0038*/ 	.byte	0x04, 0x17
        /*003a*/ 	.short	(.L_517 - .L_516)
.L_516:
        /*003c*/ 	.word	0x00000000
        /*0040*/ 	.short	0x0005
        /*0042*/ 	.short	0x0028
        /*0044*/ 	.byte	0x00, 0xf0, 0x21, 0x00


	//----- nvinfo : EIATTR_KPARAM_INFO
	.align		4
.L_517:
        /*0048*/ 	.byte	0x04, 0x17
        /*004a*/ 	.short	(.L_519 - .L_518)
.L_518:
        /*004c*/ 	.word	0x00000000
        /*0050*/ 	.short	0x0004
        /*0052*/ 	.short	0x0020
        /*0054*/ 	.byte	0x00, 0xf0, 0x11, 0x00


	//----- nvinfo : EIATTR_KPARAM_INFO
	.align		4
.L_519:
        /*0058*/ 	.byte	0x04, 0x17
        /*005a*/ 	.short	(.L_521 - .L_520)
.L_520:
        /*005c*/ 	.word	0x00000000
        /*0060*/ 	.short	0x0003
        /*0062*/ 	.short	0x0018
        /*0064*/ 	.byte	0x00, 0xf5, 0x21, 0x00


	//----- nvinfo : EIATTR_KPARAM_INFO
	.align		4
.L_521:
        /*0068*/ 	.byte	0x04, 0x17
        /*006a*/ 	.short	(.L_523 - .L_522)
.L_522:
        /*006c*/ 	.word	0x00000000
        /*0070*/ 	.short	0x0002
        /*0072*/ 	.short	0x0010
        /*0074*/ 	.byte	0x00, 0xf5, 0x21, 0x00


	//----- nvinfo : EIATTR_KPARAM_INFO
	.align		4
.L_523:
        /*0078*/ 	.byte	0x04, 0x17
        /*007a*/ 	.short	(.L_525 - .L_524)
.L_524:
        /*007c*/ 	.word	0x00000000
        /*0080*/ 	.short	0x0001
        /*0082*/ 	.short	0x0008
        /*0084*/ 	.byte	0x00, 0xf5, 0x21, 0x00


	//----- nvinfo : EIATTR_KPARAM_INFO
	.align		4
.L_525:
        /*0088*/ 	.byte	0x04, 0x17
        /*008a*/ 	.short	(.L_527 - .L_526)
.L_526:
        /*008c*/ 	.word	0x00000000
        /*0090*/ 	.short	0x0000
        /*0092*/ 	.short	0x0000
        /*0094*/ 	.byte	0x00, 0xf5, 0x21, 0x00


	//----- nvinfo : EIATTR_SPARSE_MMA_MASK
	.align		4
.L_527:
        /*0098*/ 	.byte	0x03, 0x50
        /*009a*/ 	.short	0x0000


	//----- nvinfo : EIATTR_MAXREG_COUNT
	.align		4
        /*009c*/ 	.byte	0x03, 0x1b
        /*009e*/ 	.short	0x00a8


	//----- nvinfo : EIATTR_MERCURY_ISA_VERSION
	.align		4
        /*00a0*/ 	.byte	0x03, 0x5f
        /*00a2*/ 	.short	0x0101


	//----- nvinfo : EIATTR_VRC_CTA_INIT_COUNT
	.align		4
        /*00a4*/ 	.byte	0x02, 0x4a
	.zero		1
	.zero		1


	//----- nvinfo : EIATTR_EXIT_INSTR_OFFSETS
	.align		4
        /*00a8*/ 	.byte	0x04, 0x1c
        /*00aa*/ 	.short	(.L_529 - .L_528)


	//   ....[0]....
.L_528:
        /*00ac*/ 	.word	0x00000010


	//----- nvinfo : EIATTR_MAX_THREADS
	.align		4
.L_529:
        /*00b0*/ 	.byte	0x04, 0x05
        /*00b2*/ 	.short	(.L_531 - .L_530)
.L_530:
        /*00b4*/ 	.word	0x00000140
        /*00b8*/ 	.word	0x00000001
        /*00bc*/ 	.word	0x00000001


	//----- nvinfo : EIATTR_CBANK_PARAM_SIZE
	.align		4
.L_531:
        /*00c0*/ 	.byte	0x03, 0x19
        /*00c2*/ 	.short	0x0048


	//----- nvinfo : EIATTR_PARAM_CBANK
	.align		4
        /*00c4*/ 	.byte	0x04, 0x0a
        /*00c6*/ 	.short	(.L_533 - .L_532)
	.align		4
.L_532:
        /*00c8*/ 	.word	index@(.nv.constant0._ZN13group_norm_v214gn_cuda_kernelI6__halfLi320ELi1ELi32ELi40ELi64ELb0ELi64ELi40ELi40ELi4ELb0ELi148ELb0ELb0ENS_16CompileConditionILi1000EEEEEvPT_PKS4_S7_S7_flPfS8_Pj)
        /*00cc*/ 	.short	0x0380
        /*00ce*/ 	.short	0x0048


	//----- nvinfo : EIATTR_SW_WAR
	.align		4
.L_533:
        /*00d0*/ 	.byte	0x04, 0x36
        /*00d2*/ 	.short	(.L_535 - .L_534)
.L_534:
        /*00d4*/ 	.word	0x00000008
.L_535:


//--------------------- .nv.info._ZN13group_norm_v214gn_cuda_kernelI6__halfLi320ELi1ELi16ELi80ELi64ELb1ELi64ELi80ELi80ELi4ELb0ELi116ELb0ELb0ENS_16CompileConditionILi1000EEEEEvPT_PKS4_S7_S7_flPfS8_Pj --------------------------
	.section	.nv.info._ZN13group_norm_v214gn_cuda_kernelI6__halfLi320ELi1ELi16ELi80ELi64ELb1ELi64ELi80ELi80ELi4ELb0ELi116ELb0ELb0ENS_16CompileConditionILi1000EEEEEvPT_PKS4_S7_S7_flPfS8_Pj,"",@"SHT_CUDA_INFO"
	.sectionflags	@""
	.align	4


	//----- nvinfo : EIATTR_CUDA_API_VERSION
	.align		4
        /*0000*/ 	.byte	0x04, 0x37
        /*0002*/ 	.short	(.L_537 - .L_536)
.L_536:
        /*0004*/ 	.word	0x00000082


	//----- nvinfo : EIATTR_KPARAM_INFO
	.align		4
.L_537:
        /*0008*/ 	.byte	0x04, 0x17
        /*000a*/ 	.short	(.L_539 - .L_538)
.L_538:
        /*000c*/ 	.word	0x00000000
        /*0010*/ 	.short	0x0008
        /*0012*/ 	.short	0x0040
        /*0014*/ 	.byte	0x00, 0xf5, 0x21, 0x00


	//----- nvinfo : EIATTR_KPARAM_INFO
	.align		4
.L_539:
        /*0018*/ 	.byte	0x04, 0x17
        /*001a*/ 	.short	(.L_541 - .L_540)
.L_540:
        /*001c*/ 	.word	0x00000000
        /*0020*/ 	.short	0x0007
        /*0022*/ 	.short	0x0038
        /*0024*/ 	.byte	0x00, 0xf5, 0x21, 0x00


	//----- nvinfo : EIATTR_KPARAM_INFO
	.align		4
.L_541:
        /*0028*/ 	.byte	0x04, 0x17
        /*002a*/ 	.short	(.L_543 - .L_542)
.L_542:
        /*002c*/ 	.word	0x00000000
        /*0030*/ 	.short	0x0006
        /*0032*/ 	.short	0x0030
        /*0034*/ 	.byte	0x00, 0xf5, 0x21, 0x00


	//----- nvinfo : EIATTR_KPARAM_INFO
	.align		4
.L_543:
        /*0038*/ 	.byte	0x04, 0x17
        /*003a*/ 	.short	(.L_545 - .L_544)
.L_544:
        /*003c*/ 	.word	0x00000000
        /*0040*/ 	.short	0x0005
        /*0042*/ 	.short	0x0028
        /*0044*/ 	.byte	0x00, 0xf0, 0x21, 0x00


	//----- nvinfo : EIATTR_KPARAM_INFO
	.align		4
.L_545:
        /*0048*/ 	.byte	0x04, 0x17
        /*004a*/ 	.short	(.L_547 - .L_546)
.L_546:
        /*004c*/ 	.word	0x00000000
        /*0050*/ 	.short	0x0004
        /*0052*/ 	.short	0x0020
        /*0054*/ 	.byte	0x00, 0xf0, 0x11, 0x00


	//----- nvinfo : EIATTR_KPARAM_INFO
	.align		4
.L_547:
        /*0058*/ 	.byte	0x04, 0x17
        /*005a*/ 	.short	(.L_549 - .L_548)
.L_548:
        /*005c*/ 	.word	0x00000000
        /*0060*/ 	.short	0x0003
        /*0062*/ 	.short	0x0018
        /*0064*/ 	.byte	0x00, 0xf5, 0x21, 0x00


	//----- nvinfo : EIATTR_KPARAM_INFO
	.align		4
.L_549:
        /*0068*/ 	.byte	0x04, 0x17
        /*006a*/ 	.short	(.L_551 - .L_550)
.L_550:
        /*006c*/ 	.word	0x00000000
        /*0070*/ 	.short	0x0002
        /*0072*/ 	.short	0x0010
        /*0074*/ 	.byte	0x00, 0xf5, 0x21, 0x00


	//----- nvinfo : EIATTR_KPARAM_INFO
	.align		4
.L_551:
        /*0078*/ 	.byte	0x04, 0x17
        /*007a*/ 	.short	(.L_553 - .L_552)
.L_552:
        /*007c*/ 	.word	0x00000000
        /*0080*/ 	.short	0x0001
        /*0082*/ 	.short	0x0008
        /*0084*/ 	.byte	0x00, 0xf5, 0x21, 0x00


	//----- nvinfo : EIATTR_KPARAM_INFO
	.align		4
.L_553:
        /*0088*/ 	.byte	0x04, 0x17
        /*008a*/ 	.short	(.L_555 - .L_554)
.L_554:
        /*008c*/ 	.word	0x00000000
        /*0090*/ 	.short	0x0000
        /*0092*/ 	.short	0x0000
        /*0094*/ 	.byte	0x00, 0xf5, 0x21, 0x00


	//----- nvinfo : EIATTR_SPARSE_MMA_MASK
	.align		4
.L_555:
        /*0098*/ 	.byte	0x03, 0x50
        /*009a*/ 	.short	0x0000


	//----- nvinfo : EIATTR_MAXREG_COUNT
	.align		4
        /*009c*/ 	.byte	0x03, 0x1b
        /*009e*/ 	.short	0x00a8


	//----- nvinfo : EIATTR_MERCURY_ISA_VERSION
	.align		4
        /*00a0*/ 	.byte	0x03, 0x5f
        /*00a2*/ 	.short	0x0101


	//----- nvinfo : EIATTR_VRC_CTA_INIT_COUNT
	.align		4
        /*00a4*/ 	.byte	0x02, 0x4a
	.zero		1
	.zero		1


	//----- nvinfo : EIATTR_EXIT_INSTR_OFFSETS
	.align		4
        /*00a8*/ 	.byte	0x04, 0x1c
        /*00aa*/ 	.short	(.L_557 - .L_556)


	//   ....[0]....
.L_556:
        /*00ac*/ 	.word	0x00000010


	//----- nvinfo : EIATTR_MAX_THREADS
	.align		4
.L_557:
        /*00b0*/ 	.byte	0x04, 0x05
        /*00b2*/ 	.short	(.L_559 - .L_558)
.L_558:
        /*00b4*/ 	.word	0x00000140
        /*00b8*/ 	.word	0x00000001
        /*00bc*/ 	.word	0x00000001


	//----- nvinfo : EIATTR_CBANK_PARAM_SIZE
	.align		4
.L_559:
        /*00c0*/ 	.byte	0x03, 0x19
        /*00c2*/ 	.short	0x0048


	//----- nvinfo : EIATTR_PARAM_CBANK
	.align		4
        /*00c4*/ 	.byte	0x04, 0x0a
        /*00c6*/ 	.short	(.L_561 - .L_560)
	.align		4
.L_560:
        /*00c8*/ 	.word	index@(.nv.constant0._ZN13group_norm_v214gn_cuda_kernelI6__halfLi320ELi1ELi16ELi80ELi64ELb1ELi64ELi80ELi80ELi4ELb0ELi116ELb0ELb0ENS_16CompileConditionILi1000EEEEEvPT_PKS4_S7_S7_flPfS8_Pj)
        /*00cc*/ 	.short	0x0380
        /*00ce*/ 	.short	0x0048


	//----- nvinfo : EIATTR_SW_WAR
	.align		4
.L_561:
        /*00d0*/ 	.byte	0x04, 0x36
        /*00d2*/ 	.short	(.L_563 - .L_562)
.L_562:
        /*00d4*/ 	.word	0x00000008
.L_563:


//--------------------- .nv.info._ZN13group_norm_v214gn_cuda_kernelI6__halfLi320ELi1ELi16ELi80ELi64ELb1ELi64ELi80ELi80ELi4ELb0ELi148ELb0ELb0ENS_16CompileConditionILi1000EEEEEvPT_PKS4_S7_S7_flPfS8_Pj --------------------------
	.section	.nv.info._ZN13group_norm_v214gn_cuda_kernelI6__halfLi320ELi1ELi16ELi80ELi64ELb1ELi64ELi80ELi80ELi4ELb0ELi148ELb0ELb0ENS_16CompileConditionILi1000EEEEEvPT_PKS4_S7_S7_flPfS8_Pj,"",@"SHT_CUDA_INFO"
	.sectionflags	@""
	.align	4


	//----- nvinfo : EIATTR_CUDA_API_VERSION
	.align		4
        /*0000*/ 	.byte	0x04, 0x37
        /*0002*/ 	.short	(.L_565 - .L_564)
.L_564:
        /*0004*/ 	.word	0x00000082


	//----- nvinfo : EIATTR_KPARAM_INFO
	.align		4
.L_565:
        /*0008*/ 	.byte	0x04, 0x17
        /*000a*/ 	.short	(.L_567 - .L_566)
.L_566:
        /*000c*/ 	.word	0x00000000
        /*0010*/ 	.short	0x0008
        /*0012*/ 	.short	0x0040
        /*0014*/ 	.byte	0x00, 0xf5, 0x21, 0x00


	//----- nvinfo : EIATTR_KPARAM_INFO
	.align		4
.L_567:
        /*0018*/ 	.byte	0x04, 0x17
        /*001a*/ 	.short	(.L_569 - .L_568)
.L_568:
        /*001c*/ 	.word	0x00000000
        /*0020*/ 	.short	0x0007
        /*0022*/ 	.short	0x0038
        /*0024*/ 	.byte	0x00, 0xf5, 0x21, 0x00


	//----- nvinfo : EIATTR_KPARAM_INFO
	.align		4
.L_569:
        /*0028*/ 	.byte	0x04, 0x17
        /*002a*/ 	.short	(.L_571 - .L_570)
.L_570:
        /*002c*/ 	.word	0x00000000
        /*0030*/ 	.short	0x0006
        /*0032*/ 	.short	0x0030
        /*0034*/ 	.byte	0x00, 0xf5, 0x21, 0x00


	//----- nvinfo : EIATTR_KPARAM_INFO
	.align		4
.L_571:
        /*0038*/ 	.byte	0x04, 0x17
        /*003a*/ 	.short	(.L_573 - .L_572)
.L_572:
        /*003c*/ 	.word	0x00000000
        /*0040*/ 	.short	0x0005
        /*0042*/ 	.short	0x0028
        /*0044*/ 	.byte	0x00, 0xf0, 0x21, 0x00


	//----- nvinfo : EIATTR_KPARAM_INFO
	.align		4
.L_573:
        /*0048*/ 	.byte	0x04, 0x17
        /*004a*/ 	.short	(.L_575 - .L_574)
.L_574:
        /*004c*/ 	.word	0x00000000
        /*0050*/ 	.short	0x0004
        /*0052*/ 	.short	0x0020
        /*0054*/ 	.byte	0x00, 0xf0, 0x11, 0x00


	//----- nvinfo : EIATTR_KPARAM_INFO
	.align		4
.L_575:
        /*0058*/ 	.byte	0x04, 0x17
        /*005a*/ 	.short	(.L_577 - .L_576)
.L_576:
        /*005c*/ 	.word	0x00000000
        /*0060*/ 	.short	0x0003
        /*0062*/ 	.short	0x0018
        /*0064*/ 	.byte	0x00, 0xf5, 0x21, 0x00


	//----- nvinfo : EIATTR_KPARAM_INFO
	.align		4
.L_577:
        /*0068*/ 	.byte	0x04, 0x17
        /*006a*/ 	.short	(.L_579 - .L_578)
.L_578:
        /*006c*/ 	.word	0x00000000
        /*0070*/ 	.short	0x0002
        /*0072*/ 	.short	0x0010
        /*0074*/ 	.byte	0x00, 0xf5, 0x21, 0x00


	//----- nvinfo : EIATTR_KPARAM_INFO
	.align		4
.L_579:
        /*0078*/ 	.byte	0x04, 0x17
        /*007a*/ 	.short	(.L_581 - .L_580)
.L_580:
        /*007c*/ 	.word	0x00000000
        /*0080*/ 	.short	0x0001
        /*0082*/ 	.short	0x0008
        /*0084*/ 	.byte	0x00, 0xf5, 0x21, 0x00


	//----- nvinfo : EIATTR_KPARAM_INFO
	.align		4
.L_581:
        /*0088*/ 	.byte	0x04, 0x17
        /*008a*/ 	.short	(.L_583 - .L_582)
.L_582:
        /*008c*/ 	.word	0x00000000
        /*0090*/ 	.short	0x0000
        /*0092*/ 	.short	0x0000
        /*0094*/ 	.byte	0x00, 0xf5, 0x21, 0x00


	//----- nvinfo : EIATTR_SPARSE_MMA_MASK
	.align		4
.L_583:
        /*0098*/ 	.byte	0x03, 0x50
        /*009a*/ 	.short	0x0000


	//----- nvinfo : EIATTR_MAXREG_COUNT
	.align		4
        /*009c*/ 	.byte	0x03, 0x1b
        /*009e*/ 	.short	0x00a8


	//----- nvinfo : EIATTR_MERCURY_ISA_VERSION
	.align		4
        /*00a0*/ 	.byte	0x03, 0x5f
        /*00a2*/ 	.short	0x0101


	//----- nvinfo : EIATTR_VRC_CTA_INIT_COUNT
	.align		4
        /*00a4*/ 	.byte	0x02, 0x4a
	.zero		1
	.zero		1


	//----- nvinfo : EIATTR_EXIT_INSTR_OFFSETS
	.align		4
        /*00a8*/ 	.byte	0x04, 0x1c
        /*00aa*/ 	.short	(.L_585 - .L_584)


	//   ....[0]....
.L_584:
        /*00ac*/ 	.word	0x00000010


	//----- nvinfo : EIATTR_MAX_THREADS
	.align		4
.L_585:
        /*00b0*/ 	.byte	0x04, 0x05
        /*00b2*/ 	.short	(.L_587 - .L_586)
.L_586:
        /*00b4*/ 	.word	0x00000140
        /*00b8*/ 	.word	0x00000001
        /*00bc*/ 	.word	0x00000001


	//----- nvinfo : EIATTR_CBANK_PARAM_SIZE
	.align		4
.L_587:
        /*00c0*/ 	.byte	0x03, 0x19
        /*00c2*/ 	.short	0x0048


	//----- nvinfo : EIATTR_PARAM_CBANK
	.align		4
        /*00c4*/ 	.byte	0x04, 0x0a
        /*00c6*/ 	.short	(.L_589 - .L_588)
	.align		4
.L_588:
        /*00c8*/ 	.word	index@(.nv.constant0._ZN13group_norm_v214gn_cuda_kernelI6__halfLi320ELi1ELi16ELi80ELi64ELb1ELi64ELi80ELi80ELi4ELb0ELi148ELb0ELb0ENS_16CompileConditionILi1000EEEEEvPT_PKS4_S7_S7_flPfS8_Pj)
        /*00cc*/ 	.short	0x0380
        /*00ce*/ 	.short	0x0048


	//----- nvinfo : EIATTR_SW_WAR
	.align		4
.L_589:
        /*00d0*/ 	.byte	0x04, 0x36
        /*00d2*/ 	.short	(.L_591 - .L_590)
.L_590:
        /*00d4*/ 	.word	0x00000008
.L_591:


//--------------------- .nv.callgraph             --------------------------
	.section	.nv.callgraph,"",@"SHT_CUDA_CALLGRAPH"
	.align	4
	.sectionentsize	8
	.align		4
        /*0000*/ 	.word	0x00000000
	.align		4
        /*0004*/ 	.word	0xffffffff
	.align		4
        /*0008*/ 	.word	0x00000000
	.align		4
        /*000c*/ 	.word	0xfffffffe
	.align		4
        /*0010*/ 	.word	0x00000000
	.align		4
        /*0014*/ 	.word	0xfffffffd
	.align		4
        /*0018*/ 	.word	0x00000000
	.align		4
        /*001c*/ 	.word	0xfffffffc


//--------------------- .text._ZN13group_norm_v218gn_bwd_cuda_kernelI13__nv_bfloat16Li320ELi1ELi32ELi40ELi64ELb0ELb1ELi64ELi40ELi40ELi4ELb1ELi96ELb0ELb0ELNS_15WgradSyncMethodE3ENS_16CompileConditionILi1000EEEEEvPT_S6_S6_PKS5_S8_S8_S8_PKfflPfPj --------------------------
	.section	.text._ZN13group_norm_v218gn_bwd_cuda_kernelI13__nv_bfloat16Li320ELi1ELi32ELi40ELi64ELb0ELb1ELi64ELi40ELi40ELi4ELb1ELi96ELb0ELb0ELNS_15WgradSyncMethodE3ENS_16CompileConditionILi1000EEEEEvPT_S6_S6_PKS5_S8_S8_S8_PKfflPfPj,"ax",@progbits
	.align	128
        .global         _ZN13group_norm_v218gn_bwd_cuda_kernelI13__nv_bfloat16Li320ELi1ELi32ELi40ELi64ELb0ELb1ELi64ELi40ELi40ELi4ELb1ELi96ELb0ELb0ELNS_15WgradSyncMethodE3ENS_16CompileConditionILi1000EEEEEvPT_S6_S6_PKS5_S8_S8_S8_PKfflPfPj
        .type           _ZN13group_norm_v218gn_bwd_cuda_kernelI13__nv_bfloat16Li320ELi1ELi32ELi40ELi64ELb0ELb1ELi64ELi40ELi40ELi4ELb1ELi96ELb0ELb0ELNS_15WgradSyncMethodE3ENS_16CompileConditionILi1000EEEEEvPT_S6_S6_PKS5_S8_S8_S8_PKfflPfPj,@function
        .size           _ZN13group_norm_v218gn_bwd_cuda_kernelI13__nv_bfloat16Li320ELi1ELi32ELi40ELi64ELb0ELb1ELi64ELi40ELi40ELi4ELb1ELi96ELb0ELb0ELNS_15WgradSyncMethodE3ENS_16CompileConditionILi1000EEEEEvPT_S6_S6_PKS5_S8_S8_S8_PKfflPfPj,(.L_x_16 - _ZN13group_norm_v218gn_bwd_cuda_kernelI13__nv_bfloat16Li320ELi1ELi32ELi40ELi64ELb0ELb1ELi64ELi40ELi40ELi4ELb1ELi96ELb0ELb0ELNS_15WgradSyncMethodE3ENS_16CompileConditionILi1000EEEEEvPT_S6_S6_PKS5_S8_S8_S8_PKfflPfPj)
        .other          _ZN13group_norm_v218gn_bwd_cuda_kernelI13__nv_bfloat16Li320ELi1ELi32ELi40ELi64ELb0ELb1ELi64ELi40ELi40ELi4ELb1ELi96ELb0ELb0ELNS_15WgradSyncMethodE3ENS_16CompileConditionILi1000EEEEEvPT_S6_S6_PKS5_S8_S8_S8_PKfflPfPj,@"STO_CUDA_ENTRY STV_DEFAULT"
_ZN13group_norm_v218gn_bwd_cuda_kernelI13__nv_bfloat16Li320ELi1ELi32ELi40ELi64ELb0ELb1ELi64ELi40ELi40ELi4ELb1ELi96ELb0ELb0ELNS_15WgradSyncMethodE3ENS_16CompileConditionILi1000EEEEEvPT_S6_S6_PKS5_S8_S8_S8_PKfflPfPj:
.text._ZN13group_norm_v218gn_bwd_cuda_kernelI13__nv_bfloat16Li320ELi1ELi32ELi40ELi64ELb0ELb1ELi64ELi40ELi40ELi4ELb1ELi96ELb0ELb0ELNS_15WgradSyncMethodE3ENS_16CompileConditionILi1000EEEEEvPT_S6_S6_PKS5_S8_S8_S8_PKfflPfPj:
[----:B------:R-:W-:Y:S01]  /*0000*/  LDC R1, c[0x0][0x37c] ;  /* 0x0000df00ff017b82 */ /* 0x000fe20000000800 */
[----:B------:R-:W-:Y:S05]  /*0010*/  EXIT ;  /* 0x000000000000794d */ /* 0x000fea0003800000 */
.L_x_0:
[----:B------:R-:W-:-:S00]  /*0020*/  BRA `(.L_x_0) ;  /* 0xfffffffc00fc7947 */ /* 0x000fc0000383ffff */
[----:B------:R-:W-:-:S00]  /*0030*/  NOP ;  /* 0x0000000000007918 */ /* 0x000fc00000000000 */
        /* <DEDUP_REMOVED lines=12> */
.L_x_16:


//--------------------- .text._ZN13group_norm_v218gn_bwd_cuda_kernelI13__nv_bfloat16Li320ELi1ELi32ELi40ELi64ELb0ELb1ELi64ELi40ELi40ELi4ELb1ELi128ELb0ELb0ELNS_15WgradSyncMethodE3ENS_16CompileConditionILi1000EEEEEvPT_S6_S6_PKS5_S8_S8_S8_PKfflPfPj --------------------------
	.section	.text._ZN13group_norm_v218gn_bwd_cuda_kernelI13__nv_bfloat16Li320ELi1ELi32ELi40ELi64ELb0ELb1ELi64ELi40ELi40ELi4ELb1ELi128ELb0ELb0ELNS_15WgradSyncMethodE3ENS_16CompileConditionILi1000EEEEEvPT_S6_S6_PKS5_S8_S8_S8_PKfflPfPj,"ax",@progbits
	.align	128
        .global         _ZN13group_norm_v218gn_bwd_cuda_kernelI13__nv_bfloat16Li320ELi1ELi32ELi40ELi64ELb0ELb1ELi64ELi40ELi40ELi4ELb1ELi128ELb0ELb0ELNS_15WgradSyncMethodE3ENS_16CompileConditionILi1000EEEEEvPT_S6_S6_PKS5_S8_S8_S8_PKfflPfPj
        .type           _ZN13group_norm_v218gn_bwd_cuda_kernelI13__nv_bfloat16Li320ELi1ELi32ELi40ELi64ELb0ELb1ELi64ELi40ELi40ELi4ELb1ELi128ELb0ELb0ELNS_15WgradSyncMethodE3ENS_16CompileConditionILi1000EEEEEvPT_S6_S6_PKS5_S8_S8_S8_PKfflPfPj,@function
        .size           _ZN13group_norm_v218gn_bwd_cuda_kernelI13__nv_bfloat16Li320ELi1ELi32ELi40ELi64ELb0ELb1ELi64ELi40ELi40ELi4ELb1ELi128ELb0ELb0ELNS_15WgradSyncMethodE3ENS_16CompileConditionILi1000EEEEEvPT_S6_S6_PKS5_S8_S8_S8_PKfflPfPj,(.L_x_17 - _ZN13group_norm_v218gn_bwd_cuda_kernelI13__nv_bfloat16Li320ELi1ELi32ELi40ELi64ELb0ELb1ELi64ELi40ELi40ELi4ELb1ELi128ELb0ELb0ELNS_15WgradSyncMethodE3ENS_16CompileConditionILi1000EEEEEvPT_S6_S6_PKS5_S8_S8_S8_PKfflPfPj)
        .other          _ZN13group_norm_v218gn_bwd_cuda_kernelI13__nv_bfloat16Li320ELi1ELi32ELi40ELi64ELb0ELb1ELi64ELi40ELi40ELi4ELb1ELi128ELb0ELb0ELNS_15WgradSyncMethodE3ENS_16CompileConditionILi1000EEEEEvPT_S6_S6_PKS5_S8_S8_S8_PKfflPfPj,@"STO_CUDA_ENTRY STV_DEFAULT"
_ZN13group_norm_v218gn_bwd_cuda_kernelI13__nv_bfloat16Li320ELi1ELi32ELi40ELi64ELb0ELb1ELi64ELi40ELi40ELi4ELb1ELi128ELb0ELb0ELNS_15WgradSyncMethodE3ENS_16CompileConditionILi1000EEEEEvPT_S6_S6_PKS5_S8_S8_S8_PKfflPfPj:
.text._ZN13group_norm_v218gn_bwd_cuda_kernelI13__nv_bfloat16Li320ELi1ELi32ELi40ELi64ELb0ELb1ELi64ELi40ELi40ELi4ELb1ELi128ELb0ELb0ELNS_15WgradSyncMethodE3ENS_16CompileConditionILi1000EEEEEvPT_S6_S6_PKS5_S8_S8_S8_PKfflPfPj:
[----:B------:R-:W-:Y:S01]  /*0000*/  LDC R1, c[0x0][0x37c] ;  /* 0x0000df00ff017b82 */ /* 0x000fe20000000800 */
[----:B------:R-:W-:Y:S05]  /*0010*/  EXIT ;  /* 0x000000000000794d */ /* 0x000fea0003800000 */
.L_x_1:
        /* <DEDUP_REMOVED lines=14> */
.L_x_17:


//--------------------- .text._ZN13group_norm_v218gn_bwd_cuda_kernelI13__nv_bfloat16Li320ELi1ELi16ELi80ELi64ELb1ELb1ELi64ELi80ELi80ELi4ELb1ELi112ELb0ELb0ELNS_15WgradSyncMethodE3ENS_16CompileConditionILi1000EEEEEvPT_S6_S6_PKS5_S8_S8_S8_PKfflPfPj --------------------------
	.section	.text._ZN13group_norm_v218gn_bwd_cuda_kernelI13__nv_bfloat16Li320ELi1ELi16ELi80ELi64ELb1ELb1ELi64ELi80ELi80ELi4ELb1ELi112ELb0ELb0ELNS_15WgradSyncMethodE3ENS_16CompileConditionILi1000EEEEEvPT_S6_S6_PKS5_S8_S8_S8_PKfflPfPj,"ax",@progbits
	.align	128
        .global         _ZN13group_norm_v218gn_bwd_cuda_kernelI13__nv_bfloat16Li320ELi1ELi16ELi80ELi64ELb1ELb1ELi64ELi80ELi80ELi4ELb1ELi112ELb0ELb0ELNS_15WgradSyncMethodE3ENS_16CompileConditionILi1000EEEEEvPT_S6_S6_PKS5_S8_S8_S8_PKfflPfPj
        .type           _ZN13group_norm_v218gn_bwd_cuda_kernelI13__nv_bfloat16Li320ELi1ELi16ELi80ELi64ELb1ELb1ELi64ELi80ELi80ELi4ELb1ELi112ELb0ELb0ELNS_15WgradSyncMethodE3ENS_16CompileConditionILi1000EEEEEvPT_S6_S6_PKS5_S8_S8_S8_PKfflPfPj,@function
        .size           _ZN13group_norm_v218gn_bwd_cuda_kernelI13__nv_bfloat16Li320ELi1ELi16ELi80ELi64ELb1ELb1ELi64ELi80ELi80ELi4ELb1ELi112ELb0ELb0ELNS_15WgradSyncMethodE3ENS_16CompileConditionILi1000EEEEEvPT_S6_S6_PKS5_S8_S8_S8_PKfflPfPj,(.L_x_18 - _ZN13group_norm_v218gn_bwd_cuda_kernelI13__nv_bfloat16Li320ELi1ELi16ELi80ELi64ELb1ELb1ELi64ELi80ELi80ELi4ELb1ELi112ELb0ELb0ELNS_15WgradSyncMethodE3ENS_16CompileConditionILi1000EEEEEvPT_S6_S6_PKS5_S8_S8_S8_PKfflPfPj)
        .other          _ZN13group_norm_v218gn_bwd_cuda_kernelI13__nv_bfloat16Li320ELi1ELi16ELi80ELi64ELb1ELb1ELi64ELi80ELi80ELi4ELb1ELi112ELb0ELb0ELNS_15WgradSyncMethodE3ENS_16CompileConditionILi1000EEEEEvPT_S6_S6_PKS5_S8_S8_S8_PKfflPfPj,@"STO_CUDA_ENTRY STV_DEFAULT"
_ZN13group_norm_v218gn_bwd_cuda_kernelI13__nv_bfloat16Li320ELi1ELi16ELi80ELi64ELb1ELb1ELi64ELi80ELi80ELi4ELb1ELi112ELb0ELb0ELNS_15WgradSyncMethodE3ENS_16CompileConditionILi1000EEEEEvPT_S6_S6_PKS5_S8_S8_S8_PKfflPfPj:
.text._ZN13group_norm_v218gn_bwd_cuda_kernelI13__nv_bfloat16Li320ELi1ELi16ELi80ELi64ELb1ELb1ELi64ELi80ELi80ELi4ELb1ELi112ELb0ELb0ELNS_15WgradSyncMethodE3ENS_16CompileConditionILi1000EEEEEvPT_S6_S6_PKS5_S8_S8_S8_PKfflPfPj:
[----:B------:R-:W-:Y:S01]  /*0000*/  LDC R1, c[0x0][0x37c] ;  /* 0x0000df00ff017b82 */ /* 0x000fe20000000800 */
[----:B------:R-:W-:Y:S05]  /*0010*/  EXIT ;  /* 0x000000000000794d */ /* 0x000fea0003800000 */
.L_x_2:
        /* <DEDUP_REMOVED lines=14> */
.L_x_18:


//--------------------- .text._ZN13group_norm_v218gn_bwd_cuda_kernelI13__nv_bfloat16Li320ELi1ELi16ELi80ELi64ELb1ELb1ELi64ELi80ELi80ELi4ELb1ELi144ELb0ELb0ELNS_15WgradSyncMethodE3ENS_16CompileConditionILi1000EEEEEvPT_S6_S6_PKS5_S8_S8_S8_PKfflPfPj --------------------------
	.section	.text._ZN13group_norm_v218gn_bwd_cuda_kernelI13__nv_bfloat16Li320ELi1ELi16ELi80ELi64ELb1ELb1ELi64ELi80ELi80ELi4ELb1ELi144ELb0ELb0ELNS_15WgradSyncMethodE3ENS_16CompileConditionILi1000EEEEEvPT_S6_S6_PKS5_S8_S8_S8_PKfflPfPj,"ax",@progbits
	.align	128
        .global         _ZN13group_norm_v218gn_bwd_cuda_kernelI13__nv_bfloat16Li320ELi1ELi16ELi80ELi64ELb1ELb1ELi64ELi80ELi80ELi4ELb1ELi144ELb0ELb0ELNS_15WgradSyncMethodE3ENS_16CompileConditionILi1000EEEEEvPT_S6_S6_PKS5_S8_S8_S8_PKfflPfPj
        .type           _ZN13group_norm_v218gn_bwd_cuda_kernelI13__nv_bfloat16Li320ELi1ELi16ELi80ELi64ELb1ELb1ELi64ELi80ELi80ELi4ELb1ELi144ELb0ELb0ELNS_15WgradSyncMethodE3ENS_16CompileConditionILi1000EEEEEvPT_S6_S6_PKS5_S8_S8_S8_PKfflPfPj,@function
        .size           _ZN13group_norm_v218gn_bwd_cuda_kernelI13__nv_bfloat16Li320ELi1ELi16ELi80ELi64ELb1ELb1ELi64ELi80ELi80ELi4ELb1ELi144ELb0ELb0ELNS_15WgradSyncMethodE3ENS_16CompileConditionILi1000EEEEEvPT_S6_S6_PKS5_S8_S8_S8_PKfflPfPj,(.L_x_19 - _ZN13group_norm_v218gn_bwd_cuda_kernelI13__nv_bfloat16Li320ELi1ELi16ELi80ELi64ELb1ELb1ELi64ELi80ELi80ELi4ELb1ELi144ELb0ELb0ELNS_15WgradSyncMethodE3ENS_16CompileConditionILi1000EEEEEvPT_S6_S6_PKS5_S8_S8_S8_PKfflPfPj)
        .other          _ZN13group_norm_v218gn_bwd_cuda_kernelI13__nv_bfloat16Li320ELi1ELi16ELi80ELi64ELb1ELb1ELi64ELi80ELi80ELi4ELb1ELi144ELb0ELb0ELNS_15WgradSyncMethodE3ENS_16CompileConditionILi1000EEEEEvPT_S6_S6_PKS5_S8_S8_S8_PKfflPfPj,@"STO_CUDA_ENTRY STV_DEFAULT"
_ZN13group_norm_v218gn_bwd_cuda_kernelI13__nv_bfloat16Li320ELi1ELi16ELi80ELi64ELb1ELb1ELi64ELi80ELi80ELi4ELb1ELi144ELb0ELb0ELNS_15WgradSyncMethodE3ENS_16CompileConditionILi1000EEEEEvPT_S6_S6_PKS5_S8_S8_S8_PKfflPfPj:
.text._ZN13group_norm_v218gn_bwd_cuda_kernelI13__nv_bfloat16Li320ELi1ELi16ELi80ELi64ELb1ELb1ELi64ELi80ELi80ELi4ELb1ELi144ELb0ELb0ELNS_15WgradSyncMethodE3ENS_16CompileConditionILi1000EEEEEvPT_S6_S6_PKS5_S8_S8_S8_PKfflPfPj:
[----:B------:R-:W-:Y:S01]  /*0000*/  LDC R1, c[0x0][0x37c] ;  /* 0x0000df00ff017b82 */ /* 0x000fe20000000800 */
[----:B------:R-:W-:Y:S05]  /*0010*/  EXIT ;  /* 0x000000000000794d */ /* 0x000fea0003800000 */
.L_x_3:
        /* <DEDUP_REMOVED lines=14> */
.L_x_19:


//--------------------- .text._ZN13group_norm_v214gn_cuda_kernelI13__nv_bfloat16Li320ELi1ELi32ELi40ELi64ELb0ELi64ELi40ELi40ELi4ELb0ELi116ELb0ELb0ENS_16CompileConditionILi1000EEEEEvPT_PKS4_S7_S7_flPfS8_Pj --------------------------
	.section	.text._ZN13group_norm_v214gn_cuda_kernelI13__nv_bfloat16Li320ELi1ELi32ELi40ELi64ELb0ELi64ELi40ELi40ELi4ELb0ELi116ELb0ELb0ENS_16CompileConditionILi1000EEEEEvPT_PKS4_S7_S7_flPfS8_Pj,"ax",@progbits
	.align	128
        .global         _ZN13group_norm_v214gn_cuda_kernelI13__nv_bfloat16Li320ELi1ELi32ELi40ELi64ELb0ELi64ELi40ELi40ELi4ELb0ELi116ELb0ELb0ENS_16CompileConditionILi1000EEEEEvPT_PKS4_S7_S7_flPfS8_Pj
        .type           _ZN13group_norm_v214gn_cuda_kernelI13__nv_bfloat16Li320ELi1ELi32ELi40ELi64ELb0ELi64ELi40ELi40ELi4ELb0ELi116ELb0ELb0ENS_16CompileConditionILi1000EEEEEvPT_PKS4_S7_S7_flPfS8_Pj,@function
        .size           _ZN13group_norm_v214gn_cuda_kernelI13__nv_bfloat16Li320ELi1ELi32ELi40ELi64ELb0ELi64ELi40ELi40ELi4ELb0ELi116ELb0ELb0ENS_16CompileConditionILi1000EEEEEvPT_PKS4_S7_S7_flPfS8_Pj,(.L_x_20 - _ZN13group_norm_v214gn_cuda_kernelI13__nv_bfloat16Li320ELi1ELi32ELi40ELi64ELb0ELi64ELi40ELi40ELi4ELb0ELi116ELb0ELb0ENS_16CompileConditionILi1000EEEEEvPT_PKS4_S7_S7_flPfS8_Pj)
        .other          _ZN13group_norm_v214gn_cuda_kernelI13__nv_bfloat16Li320ELi1ELi32ELi40ELi64ELb0ELi64ELi40ELi40ELi4ELb0ELi116ELb0ELb0ENS_16CompileConditionILi1000EEEEEvPT_PKS4_S7_S7_flPfS8_Pj,@"STO_CUDA_ENTRY STV_DEFAULT"
_ZN13group_norm_v214gn_cuda_kernelI13__nv_bfloat16Li320ELi1ELi32ELi40ELi64ELb0ELi64ELi40ELi40ELi4ELb0ELi116ELb0ELb0ENS_16CompileConditionILi1000EEEEEvPT_PKS4_S7_S7_flPfS8_Pj:
.text._ZN13group_norm_v214gn_cuda_kernelI13__nv_bfloat16Li320ELi1ELi32ELi40ELi64ELb0ELi64ELi40ELi40ELi4ELb0ELi116ELb0ELb0ENS_16CompileConditionILi1000EEEEEvPT_PKS4_S7_S7_flPfS8_Pj:
[----:B------:R-:W-:Y:S01]  /*0000*/  LDC R1, c[0x0][0x37c] ;  /* 0x0000df00ff017b82 */ /* 0x000fe20000000800 */
[----:B------:R-:W-:Y:S05]  /*0010*/  EXIT ;  /* 0x000000000000794d */ /* 0x000fea0003800000 */
.L_x_4:
        /* <DEDUP_REMOVED lines=14> */
.L_x_20:


//--------------------- .text._ZN13group_norm_v214gn_cuda_kernelI13__nv_bfloat16Li320ELi1ELi32ELi40ELi64ELb0ELi64ELi40ELi40ELi4ELb0ELi148ELb0ELb0ENS_16CompileConditionILi1000EEEEEvPT_PKS4_S7_S7_flPfS8_Pj --------------------------
	.section	.text._ZN13group_norm_v214gn_cuda_kernelI13__nv_bfloat16Li320ELi1ELi32ELi40ELi64ELb0ELi64ELi40ELi40ELi4ELb0ELi148ELb0ELb0ENS_16CompileConditionILi1000EEEEEvPT_PKS4_S7_S7_flPfS8_Pj,"ax",@progbits
	.align	128
        .global         _ZN13group_norm_v214gn_cuda_kernelI13__nv_bfloat16Li320ELi1ELi32ELi40ELi64ELb0ELi64ELi40ELi40ELi4ELb0ELi148ELb0ELb0ENS_16CompileConditionILi1000EEEEEvPT_PKS4_S7_S7_flPfS8_Pj
        .type           _ZN13group_norm_v214gn_cuda_kernelI13__nv_bfloat16Li320ELi1ELi32ELi40ELi64ELb0ELi64ELi40ELi40ELi4ELb0ELi148ELb0ELb0ENS_16CompileConditionILi1000EEEEEvPT_PKS4_S7_S7_flPfS8_Pj,@function
        .size           _ZN13group_norm_v214gn_cuda_kernelI13__nv_bfloat16Li320ELi1ELi32ELi40ELi64ELb0ELi64ELi40ELi40ELi4ELb0ELi148ELb0ELb0ENS_16CompileConditionILi1000EEEEEvPT_PKS4_S7_S7_flPfS8_Pj,(.L_x_21 - _ZN13group_norm_v214gn_cuda_kernelI13__nv_bfloat16Li320ELi1ELi32ELi40ELi64ELb0ELi64ELi40ELi40ELi4ELb0ELi148ELb0ELb0ENS_16CompileConditionILi1000EEEEEvPT_PKS4_S7_S7_flPfS8_Pj)
        .other          _ZN13group_norm_v214gn_cuda_kernelI13__nv_bfloat16Li320ELi1ELi32ELi40ELi64ELb0ELi64ELi40ELi40ELi4ELb0ELi148ELb0ELb0ENS_16CompileConditionILi1000EEEEEvPT_PKS4_S7_S7_flPfS8_Pj,@"STO_CUDA_ENTRY STV_DEFAULT"
_ZN13group_norm_v214gn_cuda_kernelI13__nv_bfloat16Li320ELi1ELi32ELi40ELi64ELb0ELi64ELi40ELi40ELi4ELb0ELi148ELb0ELb0ENS_16CompileConditionILi1000EEEEEvPT_PKS4_S7_S7_flPfS8_Pj:
.text._ZN13group_norm_v214gn_cuda_kernelI13__nv_bfloat16Li320ELi1ELi32ELi40ELi64ELb0ELi64ELi40ELi40ELi4ELb0ELi148ELb0ELb0ENS_16CompileConditionILi1000EEEEEvPT_PKS4_S7_S7_flPfS8_Pj:
[----:B------:R-:W-:Y:S01]  /*0000*/  LDC R1, c[0x0][0x37c] ;  /* 0x0000df00ff017b82 */ /* 0x000fe20000000800 */
[----:B------:R-:W-:Y:S05]  /*0010*/  EXIT ;  /* 0x000000000000794d */ /* 0x000fea0003800000 */
.L_x_5:
        /* <DEDUP_REMOVED lines=14> */
.L_x_21:


//--------------------- .text._ZN13group_norm_v214gn_cuda_kernelI13__nv_bfloat16Li320ELi1ELi16ELi80ELi64ELb1ELi64ELi80ELi80ELi4ELb0ELi116ELb0ELb0ENS_16CompileConditionILi1000EEEEEvPT_PKS4_S7_S7_flPfS8_Pj --------------------------
	.section	.text._ZN13group_norm_v214gn_cuda_kernelI13__nv_bfloat16Li320ELi1ELi16ELi80ELi64ELb1ELi64ELi80ELi80ELi4ELb0ELi116ELb0ELb0ENS_16CompileConditionILi1000EEEEEvPT_PKS4_S7_S7_flPfS8_Pj,"ax",@progbits
	.align	128
        .global         _ZN13group_norm_v214gn_cuda_kernelI13__nv_bfloat16Li320ELi1ELi16ELi80ELi64ELb1ELi64ELi80ELi80ELi4ELb0ELi116ELb0ELb0ENS_16CompileConditionILi1000EEEEEvPT_PKS4_S7_S7_flPfS8_Pj
        .type           _ZN13group_norm_v214gn_cuda_kernelI13__nv_bfloat16Li320ELi1ELi16ELi80ELi64ELb1ELi64ELi80ELi80ELi4ELb0ELi116ELb0ELb0ENS_16CompileConditionILi1000EEEEEvPT_PKS4_S7_S7_flPfS8_Pj,@function
        .size           _ZN13group_norm_v214gn_cuda_kernelI13__nv_bfloat16Li320ELi1ELi16ELi80ELi64ELb1ELi64ELi80ELi80ELi4ELb0ELi116ELb0ELb0ENS_16CompileConditionILi1000EEEEEvPT_PKS4_S7_S7_flPfS8_Pj,(.L_x_22 - _ZN13group_norm_v214gn_cuda_kernelI13__nv_bfloat16Li320ELi1ELi16ELi80ELi64ELb1ELi64ELi80ELi80ELi4ELb0ELi116ELb0ELb0ENS_16CompileConditionILi1000EEEEEvPT_PKS4_S7_S7_flPfS8_Pj)
        .other          _ZN13group_norm_v214gn_cuda_kernelI13__nv_bfloat16Li320ELi1ELi16ELi80ELi64ELb1ELi64ELi80ELi80ELi4ELb0ELi116ELb0ELb0ENS_16CompileConditionILi1000EEEEEvPT_PKS4_S7_S7_flPfS8_Pj,@"STO_CUDA_ENTRY STV_DEFAULT"
_ZN13group_norm_v214gn_cuda_kernelI13__nv_bfloat16Li320ELi1ELi16ELi80ELi64ELb1ELi64ELi80ELi80ELi4ELb0ELi116ELb0ELb0ENS_16CompileConditionILi1000EEEEEvPT_PKS4_S7_S7_flPfS8_Pj:
.text._ZN13group_norm_v214gn_cuda_kernelI13__nv_bfloat16Li320ELi1ELi16ELi80ELi64ELb1ELi64ELi80ELi80ELi4ELb0ELi116ELb0ELb0ENS_16CompileConditionILi1000EEEEEvPT_PKS4_S7_S7_flPfS8_Pj:
[----:B------:R-:W-:Y:S01]  /*0000*/  LDC R1, c[0x0][0x37c] ;  /* 0x0000df00ff017b82 */ /* 0x000fe20000000800 */
[----:B------:R-:W-:Y:S05]  /*0010*/  EXIT ;  /* 0x000000000000794d */ /* 0x000fea0003800000 */
.L_x_6:
        /* <DEDUP_REMOVED lines=14> */
.L_x_22:


//--------------------- .text._ZN13group_norm_v214gn_cuda_kernelI13__nv_bfloat16Li320ELi1ELi16ELi80ELi64ELb1ELi64ELi80ELi80ELi4ELb0ELi148ELb0ELb0ENS_16CompileConditionILi1000EEEEEvPT_PKS4_S7_S7_flPfS8_Pj --------------------------
	.section	.text._ZN13group_norm_v214gn_cuda_kernelI13__nv_bfloat16Li320ELi1ELi16ELi80ELi64ELb1ELi64ELi80ELi80ELi4ELb0ELi148ELb0ELb0ENS_16CompileConditionILi1000EEEEEvPT_PKS4_S7_S7_flPfS8_Pj,"ax",@progbits
	.align	128
        .global         _ZN13group_norm_v214gn_cuda_kernelI13__nv_bfloat16Li320ELi1ELi16ELi80ELi64ELb1ELi64ELi80ELi80ELi4ELb0ELi148ELb0ELb0ENS_16CompileConditionILi1000EEEEEvPT_PKS4_S7_S7_flPfS8_Pj
        .type           _ZN13group_norm_v214gn_cuda_kernelI13__nv_bfloat16Li320ELi1ELi16ELi80ELi64ELb1ELi64ELi80ELi80ELi4ELb0ELi148ELb0ELb0ENS_16CompileConditionILi1000EEEEEvPT_PKS4_S7_S7_flPfS8_Pj,@function
        .size           _ZN13group_norm_v214gn_cuda_kernelI13__nv_bfloat16Li320ELi1ELi16ELi80ELi64ELb1ELi64ELi80ELi80ELi4ELb0ELi148ELb0ELb0ENS_16CompileConditionILi1000EEEEEvPT_PKS4_S7_S7_flPfS8_Pj,(.L_x_23 - _ZN13group_norm_v214gn_cuda_kernelI13__nv_bfloat16Li320ELi1ELi16ELi80ELi64ELb1ELi64ELi80ELi80ELi4ELb0ELi148ELb0ELb0ENS_16CompileConditionILi1000EEEEEvPT_PKS4_S7_S7_flPfS8_Pj)
        .other          _ZN13group_norm_v214gn_cuda_kernelI13__nv_bfloat16Li320ELi1ELi16ELi80ELi64ELb1ELi64ELi80ELi80ELi4ELb0ELi148ELb0ELb0ENS_16CompileConditionILi1000EEEEEvPT_PKS4_S7_S7_flPfS8_Pj,@"STO_CUDA_ENTRY STV_DEFAULT"
_ZN13group_norm_v214gn_cuda_kernelI13__nv_bfloat16Li320ELi1ELi16ELi80ELi64ELb1ELi64ELi80ELi80ELi4ELb0ELi148ELb0ELb0ENS_16CompileConditionILi1000EEEEEvPT_PKS4_S7_S7_flPfS8_Pj:
.text._ZN13group_norm_v214gn_cuda_kernelI13__nv_bfloat16Li320ELi1ELi16ELi80ELi64ELb1ELi64ELi80ELi80ELi4ELb0ELi148ELb0ELb0ENS_16CompileConditionILi1000EEEEEvPT_PKS4_S7_S7_flPfS8_Pj:
[----:B------:R-:W-:Y:S01]  /*0000*/  LDC R1, c[0x0][0x37c] ;  /* 0x0000df00ff017b82 */ /* 0x000fe20000000800 */
[----:B------:R-:W-:Y:S05]  /*0010*/  EXIT ;  /* 0x000000000000794d */ /* 0x000fea0003800000 */
.L_x_7:
        /* <DEDUP_REMOVED lines=14> */
.L_x_23:


//--------------------- .text._ZN13group_norm_v218gn_bwd_cuda_kernelI6__halfLi320ELi1ELi32ELi40ELi64ELb0ELb1ELi64ELi40ELi40ELi4ELb1ELi96ELb0ELb0ELNS_15WgradSyncMethodE3ENS_16CompileConditionILi1000EEEEEvPT_S6_S6_PKS5_S8_S8_S8_PKfflPfPj --------------------------
	.section	.text._ZN13group_norm_v218gn_bwd_cuda_kernelI6__halfLi320ELi1ELi32ELi40ELi64ELb0ELb1ELi64ELi40ELi40ELi4ELb1ELi96ELb0ELb0ELNS_15WgradSyncMethodE3ENS_16CompileConditionILi1000EEEEEvPT_S6_S6_PKS5_S8_S8_S8_PKfflPfPj,"ax",@progbits
	.align	128
        .global         _ZN13group_norm_v218gn_bwd_cuda_kernelI6__halfLi320ELi1ELi32ELi40ELi64ELb0ELb1ELi64ELi40ELi40ELi4ELb1ELi96ELb0ELb0ELNS_15WgradSyncMethodE3ENS_16CompileConditionILi1000EEEEEvPT_S6_S6_PKS5_S8_S8_S8_PKfflPfPj
        .type           _ZN13group_norm_v218gn_bwd_cuda_kernelI6__halfLi320ELi1ELi32ELi40ELi64ELb0ELb1ELi64ELi40ELi40ELi4ELb1ELi96ELb0ELb0ELNS_15WgradSyncMethodE3ENS_16CompileConditionILi1000EEEEEvPT_S6_S6_PKS5_S8_S8_S8_PKfflPfPj,@function
        .size           _ZN13group_norm_v218gn_bwd_cuda_kernelI6__halfLi320ELi1ELi32ELi40ELi64ELb0ELb1ELi64ELi40ELi40ELi4ELb1ELi96ELb0ELb0ELNS_15WgradSyncMethodE3ENS_16CompileConditionILi1000EEEEEvPT_S6_S6_PKS5_S8_S8_S8_PKfflPfPj,(.L_x_24 - _ZN13group_norm_v218gn_bwd_cuda_kernelI6__halfLi320ELi1ELi32ELi40ELi64ELb0ELb1ELi64ELi40ELi40ELi4ELb1ELi96ELb0ELb0ELNS_15WgradSyncMethodE3ENS_16CompileConditionILi1000EEEEEvPT_S6_S6_PKS5_S8_S8_S8_PKfflPfPj)
        .other          _ZN13group_norm_v218gn_bwd_cuda_kernelI6__halfLi320ELi1ELi32ELi40ELi64ELb0ELb1ELi64ELi40ELi40ELi4ELb1ELi96ELb0ELb0ELNS_15WgradSyncMethodE3ENS_16CompileConditionILi1000EEEEEvPT_S6_S6_PKS5_S8_S8_S8_PKfflPfPj,@"STO_CUDA_ENTRY STV_DEFAULT"
_ZN13group_norm_v218gn_bwd_cuda_kernelI6__halfLi320ELi1ELi32ELi40ELi64ELb0ELb1ELi64ELi40ELi40ELi4ELb1ELi96ELb0ELb0ELNS_15WgradSyncMethodE3ENS_16CompileConditionILi1000EEEEEvPT_S6_S6_PKS5_S8_S8_S8_PKfflPfPj:
.text._ZN13group_norm_v218gn_bwd_cuda_kernelI6__halfLi320ELi1ELi32ELi40ELi64ELb0ELb1ELi64ELi40ELi40ELi4ELb1ELi96ELb0ELb0ELNS_15WgradSyncMethodE3ENS_16CompileConditionILi1000EEEEEvPT_S6_S6_PKS5_S8_S8_S8_PKfflPfPj:
[----:B------:R-:W-:Y:S01]  /*0000*/  LDC R1, c[0x0][0x37c] ;  /* 0x0000df00ff017b82 */ /* 0x000fe20000000800 */
[----:B------:R-:W-:Y:S05]  /*0010*/  EXIT ;  /* 0x000000000000794d */ /* 0x000fea0003800000 */
.L_x_8:
        /* <DEDUP_REMOVED lines=14> */
.L_x_24:


//--------------------- .text._ZN13group_norm_v218gn_bwd_cuda_kernelI6__halfLi320ELi1ELi32ELi40ELi64ELb0ELb1ELi64ELi40ELi40ELi4ELb1ELi128ELb0ELb0ELNS_15WgradSyncMethodE3ENS_16CompileConditionILi1000EEEEEvPT_S6_S6_PKS5_S8_S8_S8_PKfflPfPj --------------------------
	.section	.text._ZN13group_norm_v218gn_bwd_cuda_kernelI6__halfLi320ELi1ELi32ELi40ELi64ELb0ELb1ELi64ELi40ELi40ELi4ELb1ELi128ELb0ELb0ELNS_15WgradSyncMethodE3ENS_16CompileConditionILi1000EEEEEvPT_S6_S6_PKS5_S8_S8_S8_PKfflPfPj,"ax",@progbits
	.align	128
        .global         _ZN13group_norm_v218gn_bwd_cuda_kernelI6__halfLi320ELi1ELi32ELi40ELi64ELb0ELb1ELi64ELi40ELi40ELi4ELb1ELi128ELb0ELb0ELNS_15WgradSyncMethodE3ENS_16CompileConditionILi1000EEEEEvPT_S6_S6_PKS5_S8_S8_S8_PKfflPfPj
        .type           _ZN13group_norm_v218gn_bwd_cuda_kernelI6__halfLi320ELi1ELi32ELi40ELi64ELb0ELb1ELi64ELi40ELi40ELi4ELb1ELi128ELb0ELb0ELNS_15WgradSyncMethodE3ENS_16CompileConditionILi1000EEEEEvPT_S6_S6_PKS5_S8_S8_S8_PKfflPfPj,@function
        .size           _ZN13group_norm_v218gn_bwd_cuda_kernelI6__halfLi320ELi1ELi32ELi40ELi64ELb0ELb1ELi64ELi40ELi40ELi4ELb1ELi128ELb0ELb0ELNS_15WgradSyncMethodE3ENS_16CompileConditionILi1000EEEEEvPT_S6_S6_PKS5_S8_S8_S8_PKfflPfPj,(.L_x_25 - _ZN13group_norm_v218gn_bwd_cuda_kernelI6__halfLi320ELi1ELi32ELi40ELi64ELb0ELb1ELi64ELi40ELi40ELi4ELb1ELi128ELb0ELb0ELNS_15WgradSyncMethodE3ENS_16CompileConditionILi1000EEEEEvPT_S6_S6_PKS5_S8_S8_S8_PKfflPfPj)
        .other          _ZN13group_norm_v218gn_bwd_cuda_kernelI6__halfLi320ELi1ELi32ELi40ELi64ELb0ELb1ELi64ELi40ELi40ELi4ELb1ELi128ELb0ELb0ELNS_15WgradSyncMethodE3ENS_16CompileConditionILi1000EEEEEvPT_S6_S6_PKS5_S8_S8_S8_PKfflPfPj,@"STO_CUDA_ENTRY STV_DEFAULT"
_ZN13group_norm_v218gn_bwd_cuda_kernelI6__halfLi320ELi1ELi32ELi40ELi64ELb0ELb1ELi64ELi40ELi40ELi4ELb1ELi128ELb0ELb0ELNS_15WgradSyncMethodE3ENS_16CompileConditionILi1000EEEEEvPT_S6_S6_PKS5_S8_S8_S8_PKfflPfPj:
.text._ZN13group_norm_v218gn_bwd_cuda_kernelI6__halfLi320ELi1ELi32ELi40ELi64ELb0ELb1ELi64ELi40ELi40ELi4ELb1ELi128ELb0ELb0ELNS_15WgradSyncMethodE3ENS_16CompileConditionILi1000EEEEEvPT_S6_S6_PKS5_S8_S8_S8_PKfflPfPj:
[----:B------:R-:W-:Y:S01]  /*0000*/  LDC R1, c[0x0][0x37c] ;  /* 0x0000df00ff017b82 */ /* 0x000fe20000000800 */
[----:B------:R-:W-:Y:S05]  /*0010*/  EXIT ;  /* 0x000000000000794d */ /* 0x000fea0003800000 */
.L_x_9:
        /* <DEDUP_REMOVED lines=14> */
.L_x_25:


//--------------------- .text._ZN13group_norm_v218gn_bwd_cuda_kernelI6__halfLi320ELi1ELi16ELi80ELi64ELb1ELb1ELi64ELi80ELi80ELi4ELb1ELi112ELb0ELb0ELNS_15WgradSyncMethodE3ENS_16CompileConditionILi1000EEEEEvPT_S6_S6_PKS5_S8_S8_S8_PKfflPfPj --------------------------
	.section	.text._ZN13group_norm_v218gn_bwd_cuda_kernelI6__halfLi320ELi1ELi16ELi80ELi64ELb1ELb1ELi64ELi80ELi80ELi4ELb1ELi112ELb0ELb0ELNS_15WgradSyncMethodE3ENS_16CompileConditionILi1000EEEEEvPT_S6_S6_PKS5_S8_S8_S8_PKfflPfPj,"ax",@progbits
	.align	128
        .global         _ZN13group_norm_v218gn_bwd_cuda_kernelI6__halfLi320ELi1ELi16ELi80ELi64ELb1ELb1ELi64ELi80ELi80ELi4ELb1ELi112ELb0ELb0ELNS_15WgradSyncMethodE3ENS_16CompileConditionILi1000EEEEEvPT_S6_S6_PKS5_S8_S8_S8_PKfflPfPj
        .type           _ZN13group_norm_v218gn_bwd_cuda_kernelI6__halfLi320ELi1ELi16ELi80ELi64ELb1ELb1ELi64ELi80ELi80ELi4ELb1ELi112ELb0ELb0ELNS_15WgradSyncMethodE3ENS_16CompileConditionILi1000EEEEEvPT_S6_S6_PKS5_S8_S8_S8_PKfflPfPj,@function
        .size           _ZN13group_norm_v218gn_bwd_cuda_kernelI6__halfLi320ELi1ELi16ELi80ELi64ELb1ELb1ELi64ELi80ELi80ELi4ELb1ELi112ELb0ELb0ELNS_15WgradSyncMethodE3ENS_16CompileConditionILi1000EEEEEvPT_S6_S6_PKS5_S8_S8_S8_PKfflPfPj,(.L_x_26 - _ZN13group_norm_v218gn_bwd_cuda_kernelI6__halfLi320ELi1ELi16ELi80ELi64ELb1ELb1ELi64ELi80ELi80ELi4ELb1ELi112ELb0ELb0ELNS_15WgradSyncMethodE3ENS_16CompileConditionILi1000EEEEEvPT_S6_S6_PKS5_S8_S8_S8_PKfflPfPj)
        .other          _ZN13group_norm_v218gn_bwd_cuda_kernelI6__halfLi320ELi1ELi16ELi80ELi64ELb1ELb1ELi64ELi80ELi80ELi4ELb1ELi112ELb0ELb0ELNS_15WgradSyncMethodE3ENS_16CompileConditionILi1000EEEEEvPT_S6_S6_PKS5_S8_S8_S8_PKfflPfPj,@"STO_CUDA_ENTRY STV_DEFAULT"
_ZN13group_norm_v218gn_bwd_cuda_kernelI6__halfLi320ELi1ELi16ELi80ELi64ELb1ELb1ELi64ELi80ELi80ELi4ELb1ELi112ELb0ELb0ELNS_15WgradSyncMethodE3ENS_16CompileConditionILi1000EEEEEvPT_S6_S6_PKS5_S8_S8_S8_PKfflPfPj:
.text._ZN13group_norm_v218gn_bwd_cuda_kernelI6__halfLi320ELi1ELi16ELi80ELi64ELb1ELb1ELi64ELi80ELi80ELi4ELb1ELi112ELb0ELb0ELNS_15WgradSyncMethodE3ENS_16CompileConditionILi1000EEEEEvPT_S6_S6_PKS5_S8_S8_S8_PKfflPfPj:
[----:B------:R-:W-:Y:S01]  /*0000*/  LDC R1, c[0x0][0x37c] ;  /* 0x0000df00ff017b82 */ /* 0x000fe20000000800 */
[----:B------:R-:W-:Y:S05]  /*0010*/  EXIT ;  /* 0x000000000000794d */ /* 0x000fea0003800000 */
.L_x_10:
        /* <DEDUP_REMOVED lines=14> */
.L_x_26:


//--------------------- .text._ZN13group_norm_v218gn_bwd_cuda_kernelI6__halfLi320ELi1ELi16ELi80ELi64ELb1ELb1ELi64ELi80ELi80ELi4ELb1ELi144ELb0ELb0ELNS_15WgradSyncMethodE3ENS_16CompileConditionILi1000EEEEEvPT_S6_S6_PKS5_S8_S8_S8_PKfflPfPj --------------------------
	.section	.text._ZN13group_norm_v218gn_bwd_cuda_kernelI6__halfLi320ELi1ELi16ELi80ELi64ELb1ELb1ELi64ELi80ELi80ELi4ELb1ELi144ELb0ELb0ELNS_15WgradSyncMethodE3ENS_16CompileConditionILi1000EEEEEvPT_S6_S6_PKS5_S8_S8_S8_PKfflPfPj,"ax",@progbits
	.align	128
        .global         _ZN13group_norm_v218gn_bwd_cuda_kernelI6__halfLi320ELi1ELi16ELi80ELi64ELb1ELb1ELi64ELi80ELi80ELi4ELb1ELi144ELb0ELb0ELNS_15WgradSyncMethodE3ENS_16CompileConditionILi1000EEEEEvPT_S6_S6_PKS5_S8_S8_S8_PKfflPfPj
        .type           _ZN13group_norm_v218gn_bwd_cuda_kernelI6__halfLi320ELi1ELi16ELi80ELi64ELb1ELb1ELi64ELi80ELi80ELi4ELb1ELi144ELb0ELb0ELNS_15WgradSyncMethodE3ENS_16CompileConditionILi1000EEEEEvPT_S6_S6_PKS5_S8_S8_S8_PKfflPfPj,@function
        .size           _ZN13group_norm_v218gn_bwd_cuda_kernelI6__halfLi320ELi1ELi16ELi80ELi64ELb1ELb1ELi64ELi80ELi80ELi4ELb1ELi144ELb0ELb0ELNS_15WgradSyncMethodE3ENS_16CompileConditionILi1000EEEEEvPT_S6_S6_PKS5_S8_S8_S8_PKfflPfPj,(.L_x_27 - _ZN13group_norm_v218gn_bwd_cuda_kernelI6__halfLi320ELi1ELi16ELi80ELi64ELb1ELb1ELi64ELi80ELi80ELi4ELb1ELi144ELb0ELb0ELNS_15WgradSyncMethodE3ENS_16CompileConditionILi1000EEEEEvPT_S6_S6_PKS5_S8_S8_S8_PKfflPfPj)
        .other          _ZN13group_norm_v218gn_bwd_cuda_kernelI6__halfLi320ELi1ELi16ELi80ELi64ELb1ELb1ELi64ELi80ELi80ELi4ELb1ELi144ELb0ELb0ELNS_15WgradSyncMethodE3ENS_16CompileConditionILi1000EEEEEvPT_S6_S6_PKS5_S8_S8_S8_PKfflPfPj,@"STO_CUDA_ENTRY STV_DEFAULT"
_ZN13group_norm_v218gn_bwd_cuda_kernelI6__halfLi320ELi1ELi16ELi80ELi64ELb1ELb1ELi64ELi80ELi80ELi4ELb1ELi144ELb0ELb0ELNS_15WgradSyncMethodE3ENS_16CompileConditionILi1000EEEEEvPT_S6_S6_PKS5_S8_S8_S8_PKfflPfPj:
.text._ZN13group_norm_v218gn_bwd_cuda_kernelI6__halfLi320ELi1ELi16ELi80ELi64ELb1ELb1ELi64ELi80ELi80ELi4ELb1ELi144ELb0ELb0ELNS_15WgradSyncMethodE3ENS_16CompileConditionILi1000EEEEEvPT_S6_S6_PKS5_S8_S8_S8_PKfflPfPj:
[----:B------:R-:W-:Y:S01]  /*0000*/  LDC R1, c[0x0][0x37c] ;  /* 0x0000df00ff017b82 */ /* 0x000fe20000000800 */
[----:B------:R-:W-:Y:S05]  /*0010*/  EXIT ;  /* 0x000000000000794d */ /* 0x000fea0003800000 */
.L_x_11:
        /* <DEDUP_REMOVED lines=14> */
.L_x_27:


//--------------------- .text._ZN13group_norm_v214gn_cuda_kernelI6__halfLi320ELi1ELi32ELi40ELi64ELb0ELi64ELi40ELi40ELi4ELb0ELi116ELb0ELb0ENS_16CompileConditionILi1000EEEEEvPT_PKS4_S7_S7_flPfS8_Pj --------------------------
	.section	.text._ZN13group_norm_v214gn_cuda_kernelI6__halfLi320ELi1ELi32ELi40ELi64ELb0ELi64ELi40ELi40ELi4ELb0ELi116ELb0ELb0ENS_16CompileConditionILi1000EEEEEvPT_PKS4_S7_S7_flPfS8_Pj,"ax",@progbits
	.align	128
        .global         _ZN13group_norm_v214gn_cuda_kernelI6__halfLi320ELi1ELi32ELi40ELi64ELb0ELi64ELi40ELi40ELi4ELb0ELi116ELb0ELb0ENS_16CompileConditionILi1000EEEEEvPT_PKS4_S7_S7_flPfS8_Pj
        .type           _ZN13group_norm_v214gn_cuda_kernelI6__halfLi320ELi1ELi32ELi40ELi64ELb0ELi64ELi40ELi40ELi4ELb0ELi116ELb0ELb0ENS_16CompileConditionILi1000EEEEEvPT_PKS4_S7_S7_flPfS8_Pj,@function
        .size           _ZN13group_norm_v214gn_cuda_kernelI6__halfLi320ELi1ELi32ELi40ELi64ELb0ELi64ELi40ELi40ELi4ELb0ELi116ELb0ELb0ENS_16CompileConditionILi1000EEEEEvPT_PKS4_S7_S7_flPfS8_Pj,(.L_x_28 - _ZN13group_norm_v214gn_cuda_kernelI6__halfLi320ELi1ELi32ELi40ELi64ELb0ELi64ELi40ELi40ELi4ELb0ELi116ELb0ELb0ENS_16CompileConditionILi1000EEEEEvPT_PKS4_S7_S7_flPfS8_Pj)
        .other          _ZN13group_norm_v214gn_cuda_kernelI6__halfLi320ELi1ELi32ELi40ELi64ELb0ELi64ELi40ELi40ELi4ELb0ELi116ELb0ELb0ENS_16CompileConditionILi1000EEEEEvPT_PKS4_S7_S7_flPfS8_Pj,@"STO_CUDA_ENTRY STV_DEFAULT"
_ZN13group_norm_v214gn_cuda_kernelI6__halfLi320ELi1ELi32ELi40ELi64ELb0ELi64ELi40ELi40ELi4ELb0ELi116ELb0ELb0ENS_16CompileConditionILi1000EEEEEvPT_PKS4_S7_S7_flPfS8_Pj:
.text._ZN13group_norm_v214gn_cuda_kernelI6__halfLi320ELi1ELi32ELi40ELi64ELb0ELi64ELi40ELi40ELi4ELb0ELi116ELb0ELb0ENS_16CompileConditionILi1000EEEEEvPT_PKS4_S7_S7_flPfS8_Pj:
[----:B------:R-:W-:Y:S01]  /*0000*/  LDC R1, c[0x0][0x37c] ;  /* 0x0000df00ff017b82 */ /* 0x000fe20000000800 */
[----:B------:R-:W-:Y:S05]  /*0010*/  EXIT ;  /* 0x000000000000794d */ /* 0x000fea0003800000 */
.L_x_12:
        /* <DEDUP_REMOVED lines=14> */
.L_x_28:


//--------------------- .text._ZN13group_norm_v214gn_cuda_kernelI6__halfLi320ELi1ELi32ELi40ELi64ELb0ELi64ELi40ELi40ELi4ELb0ELi148ELb0ELb0ENS_16CompileConditionILi1000EEEEEvPT_PKS4_S7_S7_flPfS8_Pj --------------------------
	.section	.text._ZN13group_norm_v214gn_cuda_kernelI6__halfLi320ELi1ELi32ELi40ELi64ELb0ELi64ELi40ELi40ELi4ELb0ELi148ELb0ELb0ENS_16CompileConditionILi1000EEEEEvPT_PKS4_S7_S7_flPfS8_Pj,"ax",@progbits
	.align	128
        .global         _ZN13group_norm_v214gn_cuda_kernelI6__halfLi320ELi1ELi32ELi40ELi64ELb0ELi64ELi40ELi40ELi4ELb0ELi148ELb0ELb0ENS_16CompileConditionILi1000EEEEEvPT_PKS4_S7_S7_flPfS8_Pj
        .type           _ZN13group_norm_v214gn_cuda_kernelI6__halfLi320ELi1ELi32ELi40ELi64ELb0ELi64ELi40ELi40ELi4ELb0ELi148ELb0ELb0ENS_16CompileConditionILi1000EEEEEvPT_PKS4_S7_S7_flPfS8_Pj,@function
        .size           _ZN13group_norm_v214gn_cuda_kernelI6__halfLi320ELi1ELi32ELi40ELi64ELb0ELi64ELi40ELi40ELi4ELb0ELi148ELb0ELb0ENS_16CompileConditionILi1000EEEEEvPT_PKS4_S7_S7_flPfS8_Pj,(.L_x_29 - _ZN13group_norm_v214gn_cuda_kernelI6__halfLi320ELi1ELi32ELi40ELi64ELb0ELi64ELi40ELi40ELi4ELb0ELi148ELb0ELb0ENS_16CompileConditionILi1000EEEEEvPT_PKS4_S7_S7_flPfS8_Pj)
        .other          _ZN13group_norm_v214gn_cuda_kernelI6__halfLi320ELi1ELi32ELi40ELi64ELb0ELi64ELi40ELi40ELi4ELb0ELi148ELb0ELb0ENS_16CompileConditionILi1000EEEEEvPT_PKS4_S7_S7_flPfS8_Pj,@"STO_CUDA_ENTRY STV_DEFAULT"
_ZN13group_norm_v214gn_cuda_kernelI6__halfLi320ELi1ELi32ELi40ELi64ELb0ELi64ELi40ELi40ELi4ELb0ELi148ELb0ELb0ENS_16CompileConditionILi1000EEEEEvPT_PKS4_S7_S7_flPfS8_Pj:
.text._ZN13group_norm_v214gn_cuda_kernelI6__halfLi320ELi1ELi32ELi40ELi64ELb0ELi64ELi40ELi40ELi4ELb0ELi148ELb0ELb0ENS_16CompileConditionILi1000EEEEEvPT_PKS4_S7_S7_flPfS8_Pj:
[----:B------:R-:W-:Y:S01]  /*0000*/  LDC R1, c[0x0][0x37c] ;  /* 0x0000df00ff017b82 */ /* 0x000fe20000000800 */
[----:B------:R-:W-:Y:S05]  /*0010*/  EXIT ;  /* 0x000000000000794d */ /* 0x000fea0003800000 */
.L_x_13:
        /* <DEDUP_REMOVED lines=14> */
.L_x_29:


//--------------------- .text._ZN13group_norm_v214gn_cuda_kernelI6__halfLi320ELi1ELi16ELi80ELi64ELb1ELi64ELi80ELi80ELi4ELb0ELi116ELb0ELb0ENS_16CompileConditionILi1000EEEEEvPT_PKS4_S7_S7_flPfS8_Pj --------------------------
	.section	.text._ZN13group_norm_v214gn_cuda_kernelI6__halfLi320ELi1ELi16ELi80ELi64ELb1ELi64ELi80ELi80ELi4ELb0ELi116ELb0ELb0ENS_16CompileConditionILi1000EEEEEvPT_PKS4_S7_S7_flPfS8_Pj,"ax",@progbits
	.align	128
        .global         _ZN13group_norm_v214gn_cuda_kernelI6__halfLi320ELi1ELi16ELi80ELi64ELb1ELi64ELi80ELi80ELi4ELb0ELi116ELb0ELb0ENS_16CompileConditionILi1000EEEEEvPT_PKS4_S7_S7_flPfS8_Pj
        .type           _ZN13group_norm_v214gn_cuda_kernelI6__halfLi320ELi1ELi16ELi80ELi64ELb1ELi64ELi80ELi80ELi4ELb0ELi116ELb0ELb0ENS_16CompileConditionILi1000EEEEEvPT_PKS4_S7_S7_flPfS8_Pj,@function
        .size           _ZN13group_norm_v214gn_cuda_kernelI6__halfLi320ELi1ELi16ELi80ELi64ELb1ELi64ELi80ELi80ELi4ELb0ELi116ELb0ELb0ENS_16CompileConditionILi1000EEEEEvPT_PKS4_S7_S7_flPfS8_Pj,(.L_x_30 - _ZN13group_norm_v214gn_cuda_kernelI6__halfLi320ELi1ELi16ELi80ELi64ELb1ELi64ELi80ELi80ELi4ELb0ELi116ELb0ELb0ENS_16CompileConditionILi1000EEEEEvPT_PKS4_S7_S7_flPfS8_Pj)
        .other          _ZN13group_norm_v214gn_cuda_kernelI6__halfLi320ELi1ELi16ELi80ELi64ELb1ELi64ELi80ELi80ELi4ELb0ELi116ELb0ELb0ENS_16CompileConditionILi1000EEEEEvPT_PKS4_S7_S7_flPfS8_Pj,@"STO_CUDA_ENTRY STV_DEFAULT"
_ZN13group_norm_v214gn_cuda_kernelI6__halfLi320ELi1ELi16ELi80ELi64ELb1ELi64ELi80ELi80ELi4ELb0ELi116ELb0ELb0ENS_16CompileConditionILi1000EEEEEvPT_PKS4_S7_S7_flPfS8_Pj:
.text._ZN13group_norm_v214gn_cuda_kernelI6__halfLi320ELi1ELi16ELi80ELi64ELb1ELi64ELi80ELi80ELi4ELb0ELi116ELb0ELb0ENS_16CompileConditionILi1000EEEEEvPT_PKS4_S7_S7_flPfS8_Pj:
[----:B------:R-:W-:Y:S01]  /*0000*/  LDC R1, c[0x0][0x37c] ;  /* 0x0000df00ff017b82 */ /* 0x000fe20000000800 */
[----:B------:R-:W-:Y:S05]  /*0010*/  EXIT ;  /* 0x000000000000794d */ /* 0x000fea0003800000 */
.L_x_14:
        /* <DEDUP_REMOVED lines=14> */
.L_x_30:


//--------------------- .text._ZN13group_norm_v214gn_cuda_kernelI6__halfLi320ELi1ELi16ELi80ELi64ELb1ELi64ELi80ELi80ELi4ELb0ELi148ELb0ELb0ENS_16CompileConditionILi1000EEEEEvPT_PKS4_S7_S7_flPfS8_Pj --------------------------
	.section	.text._ZN13group_norm_v214gn_cuda_kernelI6__halfLi320ELi1ELi16ELi80ELi64ELb1ELi64ELi80ELi80ELi4ELb0ELi148ELb0ELb0ENS_16CompileConditionILi1000EEEEEvPT_PKS4_S7_S7_flPfS8_Pj,"ax",@progbits
	.align	128
        .global         _ZN13group_norm_v214gn_cuda_kernelI6__halfLi320ELi1ELi16ELi80ELi64ELb1ELi64ELi80ELi80ELi4ELb0ELi148ELb0ELb0ENS_16CompileConditionILi1000EEEEEvPT_PKS4_S7_S7_flPfS8_Pj
        .type           _ZN13group_norm_v214gn_cuda_kernelI6__halfLi320ELi1ELi16ELi80ELi64ELb1ELi64ELi80ELi80ELi4ELb0ELi148ELb0ELb0ENS_16CompileConditionILi1000EEEEEvPT_PKS4_S7_S7_flPfS8_Pj,@function
        .size           _ZN13group_norm_v214gn_cuda_kernelI6__halfLi320ELi1ELi16ELi80ELi64ELb1ELi64ELi80ELi80ELi4ELb0ELi148ELb0ELb0ENS_16CompileConditionILi1000EEEEEvPT_PKS4_S7_S7_flPfS8_Pj,(.L_x_31 - _ZN13group_norm_v214gn_cuda_kernelI6__halfLi320ELi1ELi16ELi80ELi64ELb1ELi64ELi80ELi80ELi4ELb0ELi148ELb0ELb0ENS_16CompileConditionILi1000EEEEEvPT_PKS4_S7_S7_flPfS8_Pj)
        .other          _ZN13group_norm_v214gn_cuda_kernelI6__halfLi320ELi1ELi16ELi80ELi64ELb1ELi64ELi80ELi80ELi4ELb0ELi148ELb0ELb0ENS_16CompileConditionILi1000EEEEEvPT_PKS4_S7_S7_flPfS8_Pj,@"STO_CUDA_ENTRY STV_DEFAULT"
_ZN13group_norm_v214gn_cuda_kernelI6__halfLi320ELi1ELi16ELi80ELi64ELb1ELi64ELi80ELi80ELi4ELb0ELi148ELb0ELb0ENS_16CompileConditionILi1000EEEEEvPT_PKS4_S7_S7_flPfS8_Pj:
.text._ZN13group_norm_v214gn_cuda_kernelI6__halfLi320ELi1ELi16ELi80ELi64ELb1ELi64ELi80ELi80ELi4ELb0ELi148ELb0ELb0ENS_16CompileConditionILi1000EEEEEvPT_PKS4_S7_S7_flPfS8_Pj:
[----:B------:R-:W-:Y:S01]  /*0000*/  LDC R1, c[0x0][0x37c] ;  /* 0x0000df00ff017b82 */ /* 0x000fe20000000800 */
[----:B------:R-:W-:Y:S05]  /*0010*/  EXIT ;  /* 0x000000000000794d */ /* 0x000fea0003800000 */
.L_x_15:
        /* <DEDUP_REMOVED lines=14> */
.L_x_31:


//--------------------- .nv.shared.reserved.0     --------------------------
	.section	.nv.shared.reserved.0,"aw",@nobits
	.weak		__nv_reservedSMEM_offset_0_alias
	.size		__nv_reservedSMEM_offset_0_alias, 0, 64
	.other		__nv_reservedSMEM_offset_0_alias,@"STO_CUDA_RESERVED_SHARED STV_DEFAULT"
__nv_reservedSMEM_offset_0_alias:
	.zero		0
	.zero		64


//--------------------- .nv.constant0._ZN13group_norm_v218gn_bwd_cuda_kernelI13__nv_bfloat16Li320ELi1ELi32ELi40ELi64ELb0ELb1ELi64ELi40ELi40ELi4ELb1ELi96ELb0ELb0ELNS_15WgradSyncMethodE3ENS_16CompileConditionILi1000EEEEEvPT_S6_S6_PKS5_S8_S8_S8_PKfflPfPj --------------------------
	.section	.nv.constant0._ZN13group_norm_v218gn_bwd_cuda_kernelI13__nv_bfloat16Li320ELi1ELi32ELi40ELi64ELb0ELb1ELi64ELi40ELi40ELi4ELb1ELi96ELb0ELb0ELNS_15WgradSyncMethodE3ENS_16CompileConditionILi1000EEEEEvPT_S6_S6_PKS5_S8_S8_S8_PKfflPfPj,"a",@progbits
	.sectionflags	@""
	.align	4
.nv.constant0._ZN13group_norm_v218gn_bwd_cuda_kernelI13__nv_bfloat16Li320ELi1ELi32ELi40ELi64ELb0ELb1ELi64ELi40ELi40ELi4ELb1ELi96ELb0ELb0ELNS_15WgradSyncMethodE3ENS_16CompileConditionILi1000EEEEEvPT_S6_S6_PKS5_S8_S8_S8_PKfflPfPj:
	.zero		992


//--------------------- .nv.constant0._ZN13group_norm_v218gn_bwd_cuda_kernelI13__nv_bfloat16Li320ELi1ELi32ELi40ELi64ELb0ELb1ELi64ELi40ELi40ELi4ELb1ELi128ELb0ELb0ELNS_15WgradSyncMethodE3ENS_16CompileConditionILi1000EEEEEvPT_S6_S6_PKS5_S8_S8_S8_PKfflPfPj --------------------------
	.section	.nv.constant0._ZN13group_norm_v218gn_bwd_cuda_kernelI13__nv_bfloat16Li320ELi1ELi32ELi40ELi64ELb0ELb1ELi64ELi40ELi40ELi4ELb1ELi128ELb0ELb0ELNS_15WgradSyncMethodE3ENS_16CompileConditionILi1000EEEEEvPT_S6_S6_PKS5_S8_S8_S8_PKfflPfPj,"a",@progbits
	.sectionflags	@""
	.align	4
.nv.constant0._ZN13group_norm_v218gn_bwd_cuda_kernelI13__nv_bfloat16Li320ELi1ELi32ELi40ELi64ELb0ELb1ELi64ELi40ELi40ELi4ELb1ELi128ELb0ELb0ELNS_15WgradSyncMethodE3ENS_16CompileConditionILi1000EEEEEvPT_S6_S6_PKS5_S8_S8_S8_PKfflPfPj:
	.zero		992


//--------------------- .nv.constant0._ZN13group_norm_v218gn_bwd_cuda_kernelI13__nv_bfloat16Li320ELi1ELi16ELi80ELi64ELb1ELb1ELi64ELi80ELi80ELi4ELb1ELi112ELb0ELb0ELNS_15WgradSyncMethodE3ENS_16CompileConditionILi1000EEEEEvPT_S6_S6_PKS5_S8_S8_S8_PKfflPfPj --------------------------
	.section	.nv.constant0._ZN13group_norm_v218gn_bwd_cuda_kernelI13__nv_bfloat16Li320ELi1ELi16ELi80ELi64ELb1ELb1ELi64ELi80ELi80ELi4ELb1ELi112ELb0ELb0ELNS_15WgradSyncMethodE3ENS_16CompileConditionILi1000EEEEEvPT_S6_S6_PKS5_S8_S8_S8_PKfflPfPj,"a",@progbits
	.sectionflags	@""
	.align	4
.nv.constant0._ZN13group_norm_v218gn_bwd_cuda_kernelI13__nv_bfloat16Li320ELi1ELi16ELi80ELi64ELb1ELb1ELi64ELi80ELi80ELi4ELb1ELi112ELb0ELb0ELNS_15WgradSyncMethodE3ENS_16CompileConditionILi1000EEEEEvPT_S6_S6_PKS5_S8_S8_S8_PKfflPfPj:
	.zero		992


//--------------------- .nv.constant0._ZN13group_norm_v218gn_bwd_cuda_kernelI13__nv_bfloat16Li320ELi1ELi16ELi80ELi64ELb1ELb1ELi64ELi80ELi80ELi4ELb1ELi144ELb0ELb0ELNS_15WgradSyncMethodE3ENS_16CompileConditionILi1000EEEEEvPT_S6_S6_PKS5_S8_S8_S8_PKfflPfPj --------------------------
	.section	.nv.constant0._ZN13group_norm_v218gn_bwd_cuda_kernelI13__nv_bfloat16Li320ELi1ELi16ELi80ELi64ELb1ELb1ELi64ELi80ELi80ELi4ELb1ELi144ELb0ELb0ELNS_15WgradSyncMethodE3ENS_16CompileConditionILi1000EEEEEvPT_S6_S6_PKS5_S8_S8_S8_PKfflPfPj,"a",@progbits
	.sectionflags	@""
	.align	4
.nv.constant0._ZN13group_norm_v218gn_bwd_cuda_kernelI13__nv_bfloat16Li320ELi1ELi16ELi80ELi64ELb1ELb1ELi64ELi80ELi80ELi4ELb1ELi144ELb0ELb0ELNS_15WgradSyncMethodE3ENS_16CompileConditionILi1000EEEEEvPT_S6_S6_PKS5_S8_S8_S8_PKfflPfPj:
	.zero		992


//--------------------- .nv.constant0._ZN13group_norm_v214gn_cuda_kernelI13__nv_bfloat16Li320ELi1ELi32ELi40ELi64ELb0ELi64ELi40ELi40ELi4ELb0ELi116ELb0ELb0ENS_16CompileConditionILi1000EEEEEvPT_PKS4_S7_S7_flPfS8_Pj --------------------------
	.section	.nv.constant0._ZN13group_norm_v214gn_cuda_kernelI13__nv_bfloat16Li320ELi1ELi32ELi40ELi64ELb0ELi64ELi40ELi40ELi4ELb0ELi116ELb0ELb0ENS_16CompileConditionILi1000EEEEEvPT_PKS4_S7_S7_flPfS8_Pj,"a",@progbits
	.sectionflags	@""
	.align	4
.nv.constant0._ZN13group_norm_v214gn_cuda_kernelI13__nv_bfloat16Li320ELi1ELi32ELi40ELi64ELb0ELi64ELi40ELi40ELi4ELb0ELi116ELb0ELb0ENS_16CompileConditionILi1000EEEEEvPT_PKS4_S7_S7_flPfS8_Pj:
	.zero		968


//--------------------- .nv.constant0._ZN13group_norm_v214gn_cuda_kernelI13__nv_bfloat16Li320ELi1ELi32ELi40ELi64ELb0ELi64ELi40ELi40ELi4ELb0ELi148ELb0ELb0ENS_16CompileConditionILi1000EEEEEvPT_PKS4_S7_S7_flPfS8_Pj --------------------------
	.section	.nv.constant0._ZN13group_norm_v214gn_cuda_kernelI13__nv_bfloat16Li320ELi1ELi32ELi40ELi64ELb0ELi64ELi40ELi40ELi4ELb0ELi148ELb0ELb0ENS_16CompileConditionILi1000EEEEEvPT_PKS4_S7_S7_flPfS8_Pj,"a",@progbits
	.sectionflags	@""
	.align	4
.nv.constant0._ZN13group_norm_v214gn_cuda_kernelI13__nv_bfloat16Li320ELi1ELi32ELi40ELi64ELb0ELi64ELi40ELi40ELi4ELb0ELi148ELb0ELb0ENS_16CompileConditionILi1000EEEEEvPT_PKS4_S7_S7_flPfS8_Pj:
	.zero		968


//--------------------- .nv.constant0._ZN13group_norm_v214gn_cuda_kernelI13__nv_bfloat16Li320ELi1ELi16ELi80ELi64ELb1ELi64ELi80ELi80ELi4ELb0ELi116ELb0ELb0ENS_16CompileConditionILi1000EEEEEvPT_PKS4_S7_S7_flPfS8_Pj --------------------------
	.section	.nv.constant0._ZN13group_norm_v214gn_cuda_kernelI13__nv_bfloat16Li320ELi1ELi16ELi80ELi64ELb1ELi64ELi80ELi80ELi4ELb0ELi116ELb0ELb0ENS_16CompileConditionILi1000EEEEEvPT_PKS4_S7_S7_flPfS8_Pj,"a",@progbits
	.sectionflags	@""
	.align	4
.nv.constant0._ZN13group_norm_v214gn_cuda_kernelI13__nv_bfloat16Li320ELi1ELi16ELi80ELi64ELb1ELi64ELi80ELi80ELi4ELb0ELi116ELb0ELb0ENS_16CompileConditionILi1000EEEEEvPT_PKS4_S7_S7_flPfS8_Pj:
	.zero		968


//--------------------- .nv.constant0._ZN13group_norm_v214gn_cuda_kernelI13__nv_bfloat16Li320ELi1ELi16ELi80ELi64ELb1ELi64ELi80ELi80ELi4ELb0ELi148ELb0ELb0ENS_16CompileConditionILi1000EEEEEvPT_PKS4_S7_S7_flPfS8_Pj --------------------------
	.section	.nv.constant0._ZN13group_norm_v214gn_cuda_kernelI13__nv_bfloat16Li320ELi1ELi16ELi80ELi64ELb1ELi64ELi80ELi80ELi4ELb0ELi148ELb0ELb0ENS_16CompileConditionILi1000EEEEEvPT_PKS4_S7_S7_flPfS8_Pj,"a",@progbits
	.sectionflags	@""
	.align	4
.nv.constant0._ZN13group_norm_v214gn_cuda_kernelI13__nv_bfloat16Li320ELi1ELi16ELi80ELi64ELb1ELi64ELi80ELi80ELi4ELb0ELi148ELb0ELb0ENS_16CompileConditionILi1000EEEEEvPT_PKS4_S7_S7_flPfS8_Pj:
	.zero		968


//--------------------- .nv.constant0._ZN13group_norm_v218gn_bwd_cuda_kernelI6__halfLi320ELi1ELi32ELi40ELi64ELb0ELb1ELi64ELi40ELi40ELi4ELb1ELi96ELb0ELb0ELNS_15WgradSyncMethodE3ENS_16CompileConditionILi1000EEEEEvPT_S6_S6_PKS5_S8_S8_S8_PKfflPfPj --------------------------
	.section	.nv.constant0._ZN13group_norm_v218gn_bwd_cuda_kernelI6__halfLi320ELi1ELi32ELi40ELi64ELb0ELb1ELi64ELi40ELi40ELi4ELb1ELi96ELb0ELb0ELNS_15WgradSyncMethodE3ENS_16CompileConditionILi1000EEEEEvPT_S6_S6_PKS5_S8_S8_S8_PKfflPfPj,"a",@progbits
	.sectionflags	@""
	.align	4
.nv.constant0._ZN13group_norm_v218gn_bwd_cuda_kernelI6__halfLi320ELi1ELi32ELi40ELi64ELb0ELb1ELi64ELi40ELi40ELi4ELb1ELi96ELb0ELb0ELNS_15WgradSyncMethodE3ENS_16CompileConditionILi1000EEEEEvPT_S6_S6_PKS5_S8_S8_S8_PKfflPfPj:
	.zero		992


//--------------------- .nv.constant0._ZN13group_norm_v218gn_bwd_cuda_kernelI6__halfLi320ELi1ELi32ELi40ELi64ELb0ELb1ELi64ELi40ELi40ELi4ELb1ELi128ELb0ELb0ELNS_15WgradSyncMethodE3ENS_16CompileConditionILi1000EEEEEvPT_S6_S6_PKS5_S8_S8_S8_PKfflPfPj --------------------------
	.section	.nv.constant0._ZN13group_norm_v218gn_bwd_cuda_kernelI6__halfLi320ELi1ELi32ELi40ELi64ELb0ELb1ELi64ELi40ELi40ELi4ELb1ELi128ELb0ELb0ELNS_15WgradSyncMethodE3ENS_16CompileConditionILi1000EEEEEvPT_S6_S6_PKS5_S8_S8_S8_PKfflPfPj,"a",@progbits
	.sectionflags	@""
	.align	4
.nv.constant0._ZN13group_norm_v218gn_bwd_cuda_kernelI6__halfLi320ELi1ELi32ELi40ELi64ELb0ELb1ELi64ELi40ELi40ELi4ELb1ELi128ELb0ELb0ELNS_15WgradSyncMethodE3ENS_16CompileConditionILi1000EEEEEvPT_S6_S6_PKS5_S8_S8_S8_PKfflPfPj:
	.zero		992


//--------------------- .nv.constant0._ZN13group_norm_v218gn_bwd_cuda_kernelI6__halfLi320ELi1ELi16ELi80ELi64ELb1ELb1ELi64ELi80ELi80ELi4ELb1ELi112ELb0ELb0ELNS_15WgradSyncMethodE3ENS_16CompileConditionILi1000EEEEEvPT_S6_S6_PKS5_S8_S8_S8_PKfflPfPj --------------------------
	.section	.nv.constant0._ZN13group_norm_v218gn_bwd_cuda_kernelI6__halfLi320ELi1ELi16ELi80ELi64ELb1ELb1ELi64ELi80ELi80ELi4ELb1ELi112ELb0ELb0ELNS_15WgradSyncMethodE3ENS_16CompileConditionILi1000EEEEEvPT_S6_S6_PKS5_S8_S8_S8_PKfflPfPj,"a",@progbits
	.sectionflags	@""
	.align	4
.nv.constant0._ZN13group_norm_v218gn_bwd_cuda_kernelI6__halfLi320ELi1ELi16ELi80ELi64ELb1ELb1ELi64ELi80ELi80ELi4ELb1ELi112ELb0ELb0ELNS_15WgradSyncMethodE3ENS_16CompileConditionILi1000EEEEEvPT_S6_S6_PKS5_S8_S8_S8_PKfflPfPj:
	.zero		992


//--------------------- .nv.constant0._ZN13group_norm_v218gn_bwd_cuda_kernelI6__halfLi320ELi1ELi16ELi80ELi64ELb1ELb1ELi64ELi80ELi80ELi4ELb1ELi144ELb0ELb0ELNS_15WgradSyncMethodE3ENS_16CompileConditionILi1000EEEEEvPT_S6_S6_PKS5_S8_S8_S8_PKfflPfPj --------------------------
	.section	.nv.constant0._ZN13group_norm_v218gn_bwd_cuda_kernelI6__halfLi320ELi1ELi16ELi80ELi64ELb1ELb1ELi64ELi80ELi80ELi4ELb1ELi144ELb0ELb0ELNS_15WgradSyncMethodE3ENS_16CompileConditionILi1000EEEEEvPT_S6_S6_PKS5_S8_S8_S8_PKfflPfPj,"a",@progbits
	.sectionflags	@""
	.align	4
.nv.constant0._ZN13group_norm_v218gn_bwd_cuda_kernelI6__halfLi320ELi1ELi16ELi80ELi64ELb1ELb1ELi64ELi80ELi80ELi4ELb1ELi144ELb0ELb0ELNS_15WgradSyncMethodE3ENS_16CompileConditionILi1000EEEEEvPT_S6_S6_PKS5_S8_S8_S8_PKfflPfPj:
	.zero		992


//--------------------- .nv.constant0._ZN13group_norm_v214gn_cuda_kernelI6__halfLi320ELi1ELi32ELi40ELi64ELb0ELi64ELi40ELi40ELi4ELb0ELi116ELb0ELb0ENS_16CompileConditionILi1000EEEEEvPT_PKS4_S7_S7_flPfS8_Pj --------------------------
	.section	.nv.constant0._ZN13group_norm_v214gn_cuda_kernelI6__halfLi320ELi1ELi32ELi40ELi64ELb0ELi64ELi40ELi40ELi4ELb0ELi116ELb0ELb0ENS_16CompileConditionILi1000EEEEEvPT_PKS4_S7_S7_flPfS8_Pj,"a",@progbits
	.sectionflags	@""
	.align	4
.nv.constant0._ZN13group_norm_v214gn_cuda_kernelI6__halfLi320ELi1ELi32ELi40ELi64ELb0ELi64ELi40ELi40ELi4ELb0ELi116ELb0ELb0ENS_16CompileConditionILi1000EEEEEvPT_PKS4_S7_S7_flPfS8_Pj:
	.zero		968


//--------------------- .nv.constant0._ZN13group_norm_v214gn_cuda_kernelI6__halfLi320ELi1ELi32ELi40ELi64ELb0ELi64ELi40ELi40ELi4ELb0ELi148ELb0ELb0ENS_16CompileConditionILi1000EEEEEvPT_PKS4_S7_S7_flPfS8_Pj --------------------------
	.section	.nv.constant0._ZN13group_norm_v214gn_cuda_kernelI6__halfLi320ELi1ELi32ELi40ELi64ELb0ELi64ELi40ELi40ELi4ELb0ELi148ELb0ELb0ENS_16CompileConditionILi1000EEEEEvPT_PKS4_S7_S7_flPfS8_Pj,"a",@progbits
	.sectionflags	@""
	.align	4
.nv.constant0._ZN13group_norm_v214gn_cuda_kernelI6__halfLi320ELi1ELi32ELi40ELi64ELb0ELi64ELi40ELi40ELi4ELb0ELi148ELb0ELb0ENS_16CompileConditionILi1000EEEEEvPT_PKS4_S7_S7_flPfS8_Pj:
	.zero		968


//--------------------- .nv.constant0._ZN13group_norm_v214gn_cuda_kernelI6__halfLi320ELi1ELi16ELi80ELi64ELb1ELi64ELi80ELi80ELi4ELb0ELi116ELb0ELb0ENS_16CompileConditionILi1000EEEEEvPT_PKS4_S7_S7_flPfS8_Pj --------------------------
	.section	.nv.constant0._ZN13group_norm_v214gn_cuda_kernelI6__halfLi320ELi1ELi16ELi80ELi64ELb1ELi64ELi80ELi80ELi4ELb0ELi116ELb0ELb0ENS_16CompileConditionILi1000EEEEEvPT_PKS4_S7_S7_flPfS8_Pj,"a",@progbits
	.sectionflags	@""
	.align	4
.nv.constant0._ZN13group_norm_v214gn_cuda_kernelI6__halfLi320ELi1ELi16ELi80ELi64ELb1ELi64ELi80ELi80ELi4ELb0ELi116ELb0ELb0ENS_16CompileConditionILi1000EEEEEvPT_PKS4_S7_S7_flPfS8_Pj:
	.zero		968


//--------------------- .nv.constant0._ZN13group_norm_v214gn_cuda_kernelI6__halfLi320ELi1ELi16ELi80ELi64ELb1ELi64ELi80ELi80ELi4ELb0ELi148ELb0ELb0ENS_16CompileConditionILi1000EEEEEvPT_PKS4_S7_S7_flPfS8_Pj --------------------------
	.section	.nv.constant0._ZN13group_norm_v214gn_cuda_kernelI6__halfLi320ELi1ELi16ELi80ELi64ELb1ELi64ELi80ELi80ELi4ELb0ELi148ELb0ELb0ENS_16CompileConditionILi1000EEEEEvPT_PKS4_S7_S7_flPfS8_Pj,"a",@progbits
	.sectionflags	@""
	.align	4
.nv.constant0._ZN13group_norm_v214gn_cuda_kernelI6__halfLi320ELi1ELi16ELi80ELi64ELb1ELi64ELi80ELi80ELi4ELb0ELi148ELb0ELb0ENS_16CompileConditionILi1000EEEEEvPT_PKS4_S7_S7_flPfS8_Pj:
	.zero		968


//--------------------- SYMBOLS --------------------------

	.type		.nv.reservedSmem.offset0,@object
	.size		.nv.reservedSmem.offset0,0x4
